//
// Generated by NVIDIA NVVM Compiler
//
// Compiler Build ID: CL-36424714
// Cuda compilation tools, release 13.0, V13.0.88
// Based on NVVM 20.0.0
//

.version 9.0
.target sm_100
.address_size 64

	// .globl	_Z15MatrixAddKernelPfS_S_ii

.visible .entry _Z15MatrixAddKernelPfS_S_ii(
	.param .u64 .ptr .align 1 _Z15MatrixAddKernelPfS_S_ii_param_0,
	.param .u64 .ptr .align 1 _Z15MatrixAddKernelPfS_S_ii_param_1,
	.param .u64 .ptr .align 1 _Z15MatrixAddKernelPfS_S_ii_param_2,
	.param .u32 _Z15MatrixAddKernelPfS_S_ii_param_3,
	.param .u32 _Z15MatrixAddKernelPfS_S_ii_param_4
)
{
	.reg .pred 	%p<11>;
	.reg .b32 	%r<31>;
	.reg .b32 	%f<16>;
	.reg .b64 	%rd<27>;

	ld.param.u64 	%rd4, [_Z15MatrixAddKernelPfS_S_ii_param_0];
	ld.param.u64 	%rd5, [_Z15MatrixAddKernelPfS_S_ii_param_1];
	ld.param.u64 	%rd6, [_Z15MatrixAddKernelPfS_S_ii_param_2];
	ld.param.u32 	%r17, [_Z15MatrixAddKernelPfS_S_ii_param_3];
	ld.param.u32 	%r18, [_Z15MatrixAddKernelPfS_S_ii_param_4];
	cvta.to.global.u64 	%rd1, %rd6;
	cvta.to.global.u64 	%rd2, %rd5;
	cvta.to.global.u64 	%rd3, %rd4;
	mov.u32 	%r19, %ctaid.x;
	mov.u32 	%r20, %ntid.x;
	mov.u32 	%r21, %tid.x;
	mad.lo.s32 	%r22, %r19, %r20, %r21;
	mul.lo.s32 	%r1, %r18, %r17;
	div.s32 	%r23, %r1, %r20;
	mul.lo.s32 	%r2, %r23, %r22;
	add.s32 	%r3, %r2, %r23;
	setp.lt.s32 	%p1, %r23, 1;
	@%p1 bra 	$L__BB0_16;
	add.s32 	%r24, %r2, 1;
	max.s32 	%r4, %r3, %r24;
	sub.s32 	%r25, %r4, %r2;
	and.b32  	%r5, %r25, 3;
	setp.eq.s32 	%p2, %r5, 0;
	mov.u32 	%r29, %r2;
	@%p2 bra 	$L__BB0_6;
	neg.s32 	%r27, %r5;
	mov.u32 	%r29, %r2;
$L__BB0_3:
	.pragma "nounroll";
	setp.ge.s32 	%p3, %r29, %r1;
	@%p3 bra 	$L__BB0_5;
	mul.wide.s32 	%rd7, %r29, 4;
	add.s64 	%rd8, %rd3, %rd7;
	ld.global.f32 	%f1, [%rd8];
	add.s64 	%rd9, %rd2, %rd7;
	ld.global.f32 	%f2, [%rd9];
	add.f32 	%f3, %f1, %f2;
	add.s64 	%rd10, %rd1, %rd7;
	st.global.f32 	[%rd10], %f3;
$L__BB0_5:
	add.s32 	%r29, %r29, 1;
	add.s32 	%r27, %r27, 1;
	setp.ne.s32 	%p4, %r27, 0;
	@%p4 bra 	$L__BB0_3;
$L__BB0_6:
	sub.s32 	%r26, %r2, %r4;
	setp.gt.u32 	%p5, %r26, -4;
	@%p5 bra 	$L__BB0_16;
$L__BB0_7:
	setp.ge.s32 	%p6, %r29, %r1;
	@%p6 bra 	$L__BB0_9;
	mul.wide.s32 	%rd11, %r29, 4;
	add.s64 	%rd12, %rd3, %rd11;
	ld.global.f32 	%f4, [%rd12];
	add.s64 	%rd13, %rd2, %rd11;
	ld.global.f32 	%f5, [%rd13];
	add.f32 	%f6, %f4, %f5;
	add.s64 	%rd14, %rd1, %rd11;
	st.global.f32 	[%rd14], %f6;
$L__BB0_9:
	add.s32 	%r13, %r29, 1;
	setp.ge.s32 	%p7, %r13, %r1;
	@%p7 bra 	$L__BB0_11;
	mul.wide.s32 	%rd15, %r29, 4;
	add.s64 	%rd16, %rd3, %rd15;
	ld.global.f32 	%f7, [%rd16+4];
	add.s64 	%rd17, %rd2, %rd15;
	ld.global.f32 	%f8, [%rd17+4];
	add.f32 	%f9, %f7, %f8;
	add.s64 	%rd18, %rd1, %rd15;
	st.global.f32 	[%rd18+4], %f9;
$L__BB0_11:
	add.s32 	%r14, %r13, 1;
	setp.ge.s32 	%p8, %r14, %r1;
	@%p8 bra 	$L__BB0_13;
	mul.wide.s32 	%rd19, %r29, 4;
	add.s64 	%rd20, %rd3, %rd19;
	ld.global.f32 	%f10, [%rd20+8];
	add.s64 	%rd21, %rd2, %rd19;
	ld.global.f32 	%f11, [%rd21+8];
	add.f32 	%f12, %f10, %f11;
	add.s64 	%rd22, %rd1, %rd19;
	st.global.f32 	[%rd22+8], %f12;
$L__BB0_13:
	add.s32 	%r15, %r14, 1;
	setp.ge.s32 	%p9, %r15, %r1;
	@%p9 bra 	$L__BB0_15;
	mul.wide.s32 	%rd23, %r29, 4;
	add.s64 	%rd24, %rd3, %rd23;
	ld.global.f32 	%f13, [%rd24+12];
	add.s64 	%rd25, %rd2, %rd23;
	ld.global.f32 	%f14, [%rd25+12];
	add.f32 	%f15, %f13, %f14;
	add.s64 	%rd26, %rd1, %rd23;
	st.global.f32 	[%rd26+12], %f15;
$L__BB0_15:
	add.s32 	%r29, %r15, 1;
	setp.lt.s32 	%p10, %r29, %r3;
	@%p10 bra 	$L__BB0_7;
$L__BB0_16:
	ret;

}
	// .globl	_Z17MatrixMultiKernelPfS_S_ii
.visible .entry _Z17MatrixMultiKernelPfS_S_ii(
	.param .u64 .ptr .align 1 _Z17MatrixMultiKernelPfS_S_ii_param_0,
	.param .u64 .ptr .align 1 _Z17MatrixMultiKernelPfS_S_ii_param_1,
	.param .u64 .ptr .align 1 _Z17MatrixMultiKernelPfS_S_ii_param_2,
	.param .u32 _Z17MatrixMultiKernelPfS_S_ii_param_3,
	.param .u32 _Z17MatrixMultiKernelPfS_S_ii_param_4
)
{
	.reg .pred 	%p<21>;
	.reg .b32 	%r<95>;
	.reg .b32 	%f<67>;
	.reg .b64 	%rd<49>;

	ld.param.u64 	%rd4, [_Z17MatrixMultiKernelPfS_S_ii_param_0];
	ld.param.u64 	%rd5, [_Z17MatrixMultiKernelPfS_S_ii_param_1];
	ld.param.u64 	%rd6, [_Z17MatrixMultiKernelPfS_S_ii_param_2];
	ld.param.u32 	%r37, [_Z17MatrixMultiKernelPfS_S_ii_param_3];
	ld.param.u32 	%r38, [_Z17MatrixMultiKernelPfS_S_ii_param_4];
	cvta.to.global.u64 	%rd1, %rd5;
	cvta.to.global.u64 	%rd2, %rd4;
	cvta.to.global.u64 	%rd3, %rd6;
	mov.u32 	%r39, %ctaid.x;
	mov.u32 	%r40, %ntid.x;
	mov.u32 	%r41, %tid.x;
	mad.lo.s32 	%r42, %r39, %r40, %r41;
	mul.lo.s32 	%r1, %r38, %r37;
	div.s32 	%r43, %r1, %r40;
	mul.lo.s32 	%r84, %r43, %r42;
	add.s32 	%r3, %r84, %r43;
	setp.lt.s32 	%p1, %r43, 1;
	@%p1 bra 	$L__BB1_32;
	setp.lt.s32 	%p2, %r38, 1;
	@%p2 bra 	$L__BB1_17;
	and.b32  	%r4, %r38, 7;
	and.b32  	%r5, %r38, 2147483640;
	and.b32  	%r6, %r38, 1;
	neg.s32 	%r7, %r5;
	shl.b32 	%r8, %r37, 3;
	mul.wide.s32 	%rd41, %r37, 4;
$L__BB1_3:
	setp.ge.s32 	%p12, %r84, %r1;
	@%p12 bra 	$L__BB1_16;
	setp.lt.u32 	%p13, %r38, 8;
	div.s32 	%r11, %r84, %r38;
	mul.lo.s32 	%r74, %r11, %r38;
	sub.s32 	%r10, %r84, %r74;
	mul.lo.s32 	%r12, %r10, %r37;
	mov.f32 	%f66, 0f00000000;
	mov.b32 	%r89, 0;
	@%p13 bra 	$L__BB1_7;
	mov.f32 	%f66, 0f00000000;
	mov.u32 	%r85, %r12;
	mov.u32 	%r86, %r11;
	mov.u32 	%r87, %r7;
$L__BB1_6:
	.pragma "nounroll";
	mul.wide.s32 	%rd17, %r85, 4;
	add.s64 	%rd18, %rd2, %rd17;
	ld.global.f32 	%f16, [%rd18];
	mul.wide.s32 	%rd19, %r86, 4;
	add.s64 	%rd20, %rd1, %rd19;
	ld.global.f32 	%f17, [%rd20];
	fma.rn.f32 	%f18, %f16, %f17, %f66;
	ld.global.f32 	%f19, [%rd18+4];
	mul.wide.s32 	%rd21, %r37, 4;
	add.s64 	%rd22, %rd20, %rd21;
	ld.global.f32 	%f20, [%rd22];
	fma.rn.f32 	%f21, %f19, %f20, %f18;
	ld.global.f32 	%f22, [%rd18+8];
	add.s64 	%rd23, %rd22, %rd21;
	ld.global.f32 	%f23, [%rd23];
	fma.rn.f32 	%f24, %f22, %f23, %f21;
	ld.global.f32 	%f25, [%rd18+12];
	add.s64 	%rd24, %rd23, %rd21;
	ld.global.f32 	%f26, [%rd24];
	fma.rn.f32 	%f27, %f25, %f26, %f24;
	ld.global.f32 	%f28, [%rd18+16];
	add.s64 	%rd25, %rd24, %rd21;
	ld.global.f32 	%f29, [%rd25];
	fma.rn.f32 	%f30, %f28, %f29, %f27;
	ld.global.f32 	%f31, [%rd18+20];
	add.s64 	%rd26, %rd25, %rd21;
	ld.global.f32 	%f32, [%rd26];
	fma.rn.f32 	%f33, %f31, %f32, %f30;
	ld.global.f32 	%f34, [%rd18+24];
	add.s64 	%rd27, %rd26, %rd21;
	ld.global.f32 	%f35, [%rd27];
	fma.rn.f32 	%f36, %f34, %f35, %f33;
	ld.global.f32 	%f37, [%rd18+28];
	add.s64 	%rd28, %rd27, %rd21;
	ld.global.f32 	%f38, [%rd28];
	fma.rn.f32 	%f66, %f37, %f38, %f36;
	add.s32 	%r87, %r87, 8;
	add.s32 	%r86, %r86, %r8;
	add.s32 	%r85, %r85, 8;
	setp.eq.s32 	%p14, %r87, 0;
	mov.u32 	%r89, %r5;
	@%p14 bra 	$L__BB1_7;
	bra.uni 	$L__BB1_6;
$L__BB1_7:
	setp.eq.s32 	%p15, %r4, 0;
	@%p15 bra 	$L__BB1_15;
	add.s32 	%r75, %r4, -1;
	setp.lt.u32 	%p16, %r75, 3;
	@%p16 bra 	$L__BB1_10;
	add.s32 	%r76, %r89, %r12;
	mul.wide.s32 	%rd29, %r76, 4;
	add.s64 	%rd30, %rd2, %rd29;
	ld.global.f32 	%f40, [%rd30];
	mad.lo.s32 	%r77, %r89, %r37, %r11;
	mul.wide.s32 	%rd31, %r77, 4;
	add.s64 	%rd32, %rd1, %rd31;
	ld.global.f32 	%f41, [%rd32];
	fma.rn.f32 	%f42, %f40, %f41, %f66;
	ld.global.f32 	%f43, [%rd30+4];
	add.s64 	%rd34, %rd32, %rd41;
	ld.global.f32 	%f44, [%rd34];
	fma.rn.f32 	%f45, %f43, %f44, %f42;
	ld.global.f32 	%f46, [%rd30+8];
	add.s64 	%rd35, %rd34, %rd41;
	ld.global.f32 	%f47, [%rd35];
	fma.rn.f32 	%f48, %f46, %f47, %f45;
	ld.global.f32 	%f49, [%rd30+12];
	add.s64 	%rd36, %rd35, %rd41;
	ld.global.f32 	%f50, [%rd36];
	fma.rn.f32 	%f66, %f49, %f50, %f48;
	add.s32 	%r89, %r89, 4;
$L__BB1_10:
	and.b32  	%r78, %r38, 3;
	setp.eq.s32 	%p17, %r78, 0;
	@%p17 bra 	$L__BB1_15;
	setp.eq.s32 	%p18, %r78, 1;
	@%p18 bra 	$L__BB1_13;
	add.s32 	%r79, %r89, %r12;
	mul.wide.s32 	%rd37, %r79, 4;
	add.s64 	%rd38, %rd2, %rd37;
	ld.global.f32 	%f52, [%rd38];
	mad.lo.s32 	%r80, %r89, %r37, %r11;
	mul.wide.s32 	%rd39, %r80, 4;
	add.s64 	%rd40, %rd1, %rd39;
	ld.global.f32 	%f53, [%rd40];
	fma.rn.f32 	%f54, %f52, %f53, %f66;
	ld.global.f32 	%f55, [%rd38+4];
	add.s64 	%rd42, %rd40, %rd41;
	ld.global.f32 	%f56, [%rd42];
	fma.rn.f32 	%f66, %f55, %f56, %f54;
	add.s32 	%r89, %r89, 2;
$L__BB1_13:
	setp.eq.s32 	%p19, %r6, 0;
	@%p19 bra 	$L__BB1_15;
	add.s32 	%r81, %r89, %r12;
	mul.wide.s32 	%rd43, %r81, 4;
	add.s64 	%rd44, %rd2, %rd43;
	ld.global.f32 	%f57, [%rd44];
	mad.lo.s32 	%r82, %r89, %r37, %r11;
	mul.wide.s32 	%rd45, %r82, 4;
	add.s64 	%rd46, %rd1, %rd45;
	ld.global.f32 	%f58, [%rd46];
	fma.rn.f32 	%f66, %f57, %f58, %f66;
$L__BB1_15:
	mad.lo.s32 	%r83, %r10, %r38, %r11;
	mul.wide.s32 	%rd47, %r83, 4;
	add.s64 	%rd48, %rd3, %rd47;
	st.global.f32 	[%rd48], %f66;
$L__BB1_16:
	add.s32 	%r84, %r84, 1;
	setp.lt.s32 	%p20, %r84, %r3;
	@%p20 bra 	$L__BB1_3;
	bra.uni 	$L__BB1_32;
$L__BB1_17:
	add.s32 	%r44, %r84, 1;
	max.s32 	%r25, %r3, %r44;
	sub.s32 	%r45, %r25, %r84;
	and.b32  	%r26, %r45, 3;
	setp.eq.s32 	%p3, %r26, 0;
	mov.u32 	%r93, %r84;
	@%p3 bra 	$L__BB1_22;
	mov.b32 	%r92, 0;
	mov.u32 	%r93, %r84;
$L__BB1_19:
	.pragma "nounroll";
	setp.ge.s32 	%p4, %r93, %r1;
	@%p4 bra 	$L__BB1_21;
	div.s32 	%r47, %r93, %r38;
	mul.lo.s32 	%r48, %r47, %r38;
	sub.s32 	%r49, %r93, %r48;
	mad.lo.s32 	%r50, %r49, %r38, %r47;
	mul.wide.s32 	%rd7, %r50, 4;
	add.s64 	%rd8, %rd3, %rd7;
	mov.b32 	%r51, 0;
	st.global.u32 	[%rd8], %r51;
$L__BB1_21:
	add.s32 	%r93, %r93, 1;
	add.s32 	%r92, %r92, 1;
	setp.ne.s32 	%p5, %r92, %r26;
	@%p5 bra 	$L__BB1_19;
$L__BB1_22:
	sub.s32 	%r52, %r84, %r25;
	setp.gt.u32 	%p6, %r52, -4;
	@%p6 bra 	$L__BB1_32;
$L__BB1_23:
	setp.ge.s32 	%p7, %r93, %r1;
	@%p7 bra 	$L__BB1_25;
	div.s32 	%r53, %r93, %r38;
	mul.lo.s32 	%r54, %r53, %r38;
	sub.s32 	%r55, %r93, %r54;
	mad.lo.s32 	%r56, %r55, %r38, %r53;
	mul.wide.s32 	%rd9, %r56, 4;
	add.s64 	%rd10, %rd3, %rd9;
	mov.b32 	%r57, 0;
	st.global.u32 	[%rd10], %r57;
$L__BB1_25:
	add.s32 	%r33, %r93, 1;
	setp.ge.s32 	%p8, %r33, %r1;
	@%p8 bra 	$L__BB1_27;
	div.s32 	%r58, %r33, %r38;
	mul.lo.s32 	%r59, %r58, %r38;
	sub.s32 	%r60, %r33, %r59;
	mad.lo.s32 	%r61, %r60, %r38, %r58;
	mul.wide.s32 	%rd11, %r61, 4;
	add.s64 	%rd12, %rd3, %rd11;
	mov.b32 	%r62, 0;
	st.global.u32 	[%rd12], %r62;
$L__BB1_27:
	add.s32 	%r34, %r93, 2;
	setp.ge.s32 	%p9, %r34, %r1;
	@%p9 bra 	$L__BB1_29;
	div.s32 	%r63, %r34, %r38;
	mul.lo.s32 	%r64, %r63, %r38;
	sub.s32 	%r65, %r34, %r64;
	mad.lo.s32 	%r66, %r65, %r38, %r63;
	mul.wide.s32 	%rd13, %r66, 4;
	add.s64 	%rd14, %rd3, %rd13;
	mov.b32 	%r67, 0;
	st.global.u32 	[%rd14], %r67;
$L__BB1_29:
	add.s32 	%r35, %r93, 3;
	setp.ge.s32 	%p10, %r35, %r1;
	@%p10 bra 	$L__BB1_31;
	div.s32 	%r68, %r35, %r38;
	mul.lo.s32 	%r69, %r68, %r38;
	sub.s32 	%r70, %r35, %r69;
	mad.lo.s32 	%r71, %r70, %r38, %r68;
	mul.wide.s32 	%rd15, %r71, 4;
	add.s64 	%rd16, %rd3, %rd15;
	mov.b32 	%r72, 0;
	st.global.u32 	[%rd16], %r72;
$L__BB1_31:
	add.s32 	%r93, %r93, 4;
	setp.lt.s32 	%p11, %r93, %r3;
	@%p11 bra 	$L__BB1_23;
$L__BB1_32:
	ret;

}


// ===== COMPILED SASS (sm_100) =====

	.target	sm_100

	.elftype	@"ET_EXEC"


//--------------------- .note.nv.tkinfo           --------------------------
	.section	.note.nv.tkinfo,"",@"SHT_NOTE"
	.sectionflags	@"SHF_NOTE_NV_TKINFO"
	.tkinfo
        /*0018*/ 	.word	0x00000002
        /*0030*/ 	.string	""
        /*0030*/ 	.string	"ptxas"
        /*0030*/ 	.string	"Cuda compilation tools, release 13.0, V13.0.88"
        /*0030*/ 	.string	"Build cuda_13.0.r13.0/compiler.36424714_0"
        /*0030*/ 	.string	"-arch sm_100 -m 64 "



//--------------------- .note.nv.cuinfo           --------------------------
	.section	.note.nv.cuinfo,"",@"SHT_NOTE"
	.sectionflags	@"SHF_NOTE_NV_CUINFO"
        /*0018*/ 	.short	0x0002
        /*001a*/ 	.short	0x0064
        /*001c*/ 	.short	0x0082
	.zero		2


//--------------------- .nv.info                  --------------------------
	.section	.nv.info,"",@"SHT_CUDA_INFO"
	.align	4


	//----- nvinfo : EIATTR_REGCOUNT
	.align		4
        /*0000*/ 	.byte	0x04, 0x2f
        /*0002*/ 	.short	(.L_1 - .L_0)
	.align		4
.L_0:
        /*0004*/ 	.word	index@(_Z15MatrixAddKernelPfS_S_ii)
        /*0008*/ 	.word	0x00000016


	//----- nvinfo : EIATTR_FRAME_SIZE
	.align		4
.L_1:
        /*000c*/ 	.byte	0x04, 0x11
        /*000e*/ 	.short	(.L_3 - .L_2)
	.align		4
.L_2:
        /*0010*/ 	.word	index@(_Z15MatrixAddKernelPfS_S_ii)
        /*0014*/ 	.word	0x00000000


	//----- nvinfo : EIATTR_REGCOUNT
	.align		4
.L_3:
        /*0018*/ 	.byte	0x04, 0x2f
        /*001a*/ 	.short	(.L_5 - .L_4)
	.align		4
.L_4:
        /*001c*/ 	.word	index@(_Z17MatrixMultiKernelPfS_S_ii)
        /*0020*/ 	.word	0x00000020


	//----- nvinfo : EIATTR_FRAME_SIZE
	.align		4
.L_5:
        /*0024*/ 	.byte	0x04, 0x11
        /*0026*/ 	.short	(.L_7 - .L_6)
	.align		4
.L_6:
        /*0028*/ 	.word	index@(_Z17MatrixMultiKernelPfS_S_ii)
        /*002c*/ 	.word	0x00000000


	//----- nvinfo : EIATTR_MIN_STACK_SIZE
	.align		4
.L_7:
        /*0030*/ 	.byte	0x04, 0x12
        /*0032*/ 	.short	(.L_9 - .L_8)
	.align		4
.L_8:
        /*0034*/ 	.word	index@(_Z17MatrixMultiKernelPfS_S_ii)
        /*0038*/ 	.word	0x00000000


	//----- nvinfo : EIATTR_MIN_STACK_SIZE
	.align		4
.L_9:
        /*003c*/ 	.byte	0x04, 0x12
        /*003e*/ 	.short	(.L_11 - .L_10)
	.align		4
.L_10:
        /*0040*/ 	.word	index@(_Z15MatrixAddKernelPfS_S_ii)
        /*0044*/ 	.word	0x00000000
.L_11:


//--------------------- .nv.compat                --------------------------
	.section	.nv.compat,"",@"SHT_CUDA_COMPAT_INFO"
	.align	4
        /*0000*/ 	.byte	0x02, 0x09, 0x00, 0x00, 0x02, 0x02, 0x01, 0x00, 0x02, 0x05, 0x05, 0x00, 0x03, 0x07, 0x01, 0x01
        /*0010*/ 	.byte	0x02, 0x03, 0x00, 0x00, 0x02, 0x06, 0x01, 0x00, 0x04, 0x0b, 0x08, 0x00, 0x09, 0x00, 0x00, 0x00
        /*0020*/ 	.byte	0x00, 0x00, 0x00, 0x00


//--------------------- .nv.info._Z17MatrixMultiKernelPfS_S_ii --------------------------
	.section	.nv.info._Z17MatrixMultiKernelPfS_S_ii,"",@"SHT_CUDA_INFO"
	.sectionflags	@""
	.align	4


	//----- nvinfo : EIATTR_CUDA_API_VERSION
	.align		4
        /*0000*/ 	.byte	0x04, 0x37
        /*0002*/ 	.short	(.L_13 - .L_12)
.L_12:
        /*0004*/ 	.word	0x00000082


	//----- nvinfo : EIATTR_KPARAM_INFO
	.align		4
.L_13:
        /*0008*/ 	.byte	0x04, 0x17
        /*000a*/ 	.short	(.L_15 - .L_14)
.L_14:
        /*000c*/ 	.word	0x00000000
        /*0010*/ 	.short	0x0004
        /*0012*/ 	.short	0x001c
        /*0014*/ 	.byte	0x00, 0xf0, 0x11, 0x00


	//----- nvinfo : EIATTR_KPARAM_INFO
	.align		4
.L_15:
        /*0018*/ 	.byte	0x04, 0x17
        /*001a*/ 	.short	(.L_17 - .L_16)
.L_16:
        /*001c*/ 	.word	0x00000000
        /*0020*/ 	.short	0x0003
        /*0022*/ 	.short	0x0018
        /*0024*/ 	.byte	0x00, 0xf0, 0x11, 0x00


	//----- nvinfo : EIATTR_KPARAM_INFO
	.align		4
.L_17:
        /*0028*/ 	.byte	0x04, 0x17
        /*002a*/ 	.short	(.L_19 - .L_18)
.L_18:
        /*002c*/ 	.word	0x00000000
        /*0030*/ 	.short	0x0002
        /*0032*/ 	.short	0x0010
        /*0034*/ 	.byte	0x00, 0xf5, 0x21, 0x00


	//----- nvinfo : EIATTR_KPARAM_INFO
	.align		4
.L_19:
        /*0038*/ 	.byte	0x04, 0x17
        /*003a*/ 	.short	(.L_21 - .L_20)
.L_20:
        /*003c*/ 	.word	0x00000000
        /*0040*/ 	.short	0x0001
        /*0042*/ 	.short	0x0008
        /*0044*/ 	.byte	0x00, 0xf5, 0x21, 0x00


	//----- nvinfo : EIATTR_KPARAM_INFO
	.align		4
.L_21:
        /*0048*/ 	.byte	0x04, 0x17
        /*004a*/ 	.short	(.L_23 - .L_22)
.L_22:
        /*004c*/ 	.word	0x00000000
        /*0050*/ 	.short	0x0000
        /*0052*/ 	.short	0x0000
        /*0054*/ 	.byte	0x00, 0xf5, 0x21, 0x00


	//----- nvinfo : EIATTR_SPARSE_MMA_MASK
	.align		4
.L_23:
        /*0058*/ 	.byte	0x03, 0x50
        /*005a*/ 	.short	0x0000


	//----- nvinfo : EIATTR_MAXREG_COUNT
	.align		4
        /*005c*/ 	.byte	0x03, 0x1b
        /*005e*/ 	.short	0x00ff


	//----- nvinfo : EIATTR_MERCURY_ISA_VERSION
	.align		4
        /*0060*/ 	.byte	0x03, 0x5f
        /*0062*/ 	.short	0x0101


	//----- nvinfo : EIATTR_VRC_CTA_INIT_COUNT
	.align		4
        /*0064*/ 	.byte	0x02, 0x4a
	.zero		1
	.zero		1


	//----- nvinfo : EIATTR_EXIT_INSTR_OFFSETS
	.align		4
        /*0068*/ 	.byte	0x04, 0x1c
        /*006a*/ 	.short	(.L_25 - .L_24)


	//   ....[0]....
.L_24:
        /*006c*/ 	.word	0x00000200


	//   ....[1]....
        /*0070*/ 	.word	0x00000bc0


	//   ....[2]....
        /*0074*/ 	.word	0x00000f00


	//   ....[3]....
        /*0078*/ 	.word	0x000017a0


	//----- nvinfo : EIATTR_CRS_STACK_SIZE
	.align		4
.L_25:
        /*007c*/ 	.byte	0x04, 0x1e
        /*007e*/ 	.short	(.L_27 - .L_26)
.L_26:
        /*0080*/ 	.word	0x00000000


	//----- nvinfo : EIATTR_CBANK_PARAM_SIZE
	.align		4
.L_27:
        /*0084*/ 	.byte	0x03, 0x19
        /*0086*/ 	.short	0x0020


	//----- nvinfo : EIATTR_PARAM_CBANK
	.align		4
        /*0088*/ 	.byte	0x04, 0x0a
        /*008a*/ 	.short	(.L_29 - .L_28)
	.align		4
.L_28:
        /*008c*/ 	.word	index@(.nv.constant0._Z17MatrixMultiKernelPfS_S_ii)
        /*0090*/ 	.short	0x0380
        /*0092*/ 	.short	0x0020


	//----- nvinfo : EIATTR_SW_WAR
	.align		4
.L_29:
        /*0094*/ 	.byte	0x04, 0x36
        /*0096*/ 	.short	(.L_31 - .L_30)
.L_30:
        /*0098*/ 	.word	0x00000008
.L_31:


//--------------------- .nv.info._Z15MatrixAddKernelPfS_S_ii --------------------------
	.section	.nv.info._Z15MatrixAddKernelPfS_S_ii,"",@"SHT_CUDA_INFO"
	.sectionflags	@""
	.align	4


	//----- nvinfo : EIATTR_CUDA_API_VERSION
	.align		4
        /*0000*/ 	.byte	0x04, 0x37
        /*0002*/ 	.short	(.L_33 - .L_32)
.L_32:
        /*0004*/ 	.word	0x00000082


	//----- nvinfo : EIATTR_KPARAM_INFO
	.align		4
.L_33:
        /*0008*/ 	.byte	0x04, 0x17
        /*000a*/ 	.short	(.L_35 - .L_34)
.L_34:
        /*000c*/ 	.word	0x00000000
        /*0010*/ 	.short	0x0004
        /*0012*/ 	.short	0x001c
        /*0014*/ 	.byte	0x00, 0xf0, 0x11, 0x00


	//----- nvinfo : EIATTR_KPARAM_INFO
	.align		4
.L_35:
        /*0018*/ 	.byte	0x04, 0x17
        /*001a*/ 	.short	(.L_37 - .L_36)
.L_36:
        /*001c*/ 	.word	0x00000000
        /*0020*/ 	.short	0x0003
        /*0022*/ 	.short	0x0018
        /*0024*/ 	.byte	0x00, 0xf0, 0x11, 0x00


	//----- nvinfo : EIATTR_KPARAM_INFO
	.align		4
.L_37:
        /*0028*/ 	.byte	0x04, 0x17
        /*002a*/ 	.short	(.L_39 - .L_38)
.L_38:
        /*002c*/ 	.word	0x00000000
        /*0030*/ 	.short	0x0002
        /*0032*/ 	.short	0x0010
        /*0034*/ 	.byte	0x00, 0xf5, 0x21, 0x00


	//----- nvinfo : EIATTR_KPARAM_INFO
	.align		4
.L_39:
        /*0038*/ 	.byte	0x04, 0x17
        /*003a*/ 	.short	(.L_41 - .L_40)
.L_40:
        /*003c*/ 	.word	0x00000000
        /*0040*/ 	.short	0x0001
        /*0042*/ 	.short	0x0008
        /*0044*/ 	.byte	0x00, 0xf5, 0x21, 0x00


	//----- nvinfo : EIATTR_KPARAM_INFO
	.align		4
.L_41:
        /*0048*/ 	.byte	0x04, 0x17
        /*004a*/ 	.short	(.L_43 - .L_42)
.L_42:
        /*004c*/ 	.word	0x00000000
        /*0050*/ 	.short	0x0000
        /*0052*/ 	.short	0x0000
        /*0054*/ 	.byte	0x00, 0xf5, 0x21, 0x00


	//----- nvinfo : EIATTR_SPARSE_MMA_MASK
	.align		4
.L_43:
        /*0058*/ 	.byte	0x03, 0x50
        /*005a*/ 	.short	0x0000


	//----- nvinfo : EIATTR_MAXREG_COUNT
	.align		4
        /*005c*/ 	.byte	0x03, 0x1b
        /*005e*/ 	.short	0x00ff


	//----- nvinfo : EIATTR_MERCURY_ISA_VERSION
	.align		4
        /*0060*/ 	.byte	0x03, 0x5f
        /*0062*/ 	.short	0x0101


	//----- nvinfo : EIATTR_VRC_CTA_INIT_COUNT
	.align		4
        /*0064*/ 	.byte	0x02, 0x4a
	.zero		1
	.zero		1


	//----- nvinfo : EIATTR_EXIT_INSTR_OFFSETS
	.align		4
        /*0068*/ 	.byte	0x04, 0x1c
        /*006a*/ 	.short	(.L_45 - .L_44)


	//   ....[0]....
.L_44:
        /*006c*/ 	.word	0x00000210


	//   ....[1]....
        /*0070*/ 	.word	0x000003f0


	//   ....[2]....
        /*0074*/ 	.word	0x00000720


	//----- nvinfo : EIATTR_CRS_STACK_SIZE
	.align		4
.L_45:
        /*0078*/ 	.byte	0x04, 0x1e
        /*007a*/ 	.short	(.L_47 - .L_46)
.L_46:
        /*007c*/ 	.word	0x00000000


	//----- nvinfo : EIATTR_CBANK_PARAM_SIZE
	.align		4
.L_47:
        /*0080*/ 	.byte	0x03, 0x19
        /*0082*/ 	.short	0x0020


	//----- nvinfo : EIATTR_PARAM_CBANK
	.align		4
        /*0084*/ 	.byte	0x04, 0x0a
        /*0086*/ 	.short	(.L_49 - .L_48)
	.align		4
.L_48:
        /*0088*/ 	.word	index@(.nv.constant0._Z15MatrixAddKernelPfS_S_ii)
        /*008c*/ 	.short	0x0380
        /*008e*/ 	.short	0x0020


	//----- nvinfo : EIATTR_SW_WAR
	.align		4
.L_49:
        /*0090*/ 	.byte	0x04, 0x36
        /*0092*/ 	.short	(.L_51 - .L_50)
.L_50:
        /*0094*/ 	.word	0x00000008
.L_51:


//--------------------- .nv.callgraph             --------------------------
	.section	.nv.callgraph,"",@"SHT_CUDA_CALLGRAPH"
	.align	4
	.sectionentsize	8
	.align		4
        /*0000*/ 	.word	0x00000000
	.align		4
        /*0004*/ 	.word	0xffffffff
	.align		4
        /*0008*/ 	.word	0x00000000
	.align		4
        /*000c*/ 	.word	0xfffffffe
	.align		4
        /*0010*/ 	.word	0x00000000
	.align		4
        /*0014*/ 	.word	0xfffffffd
	.align		4
        /*0018*/ 	.word	0x00000000
	.align		4
        /*001c*/ 	.word	0xfffffffc


//--------------------- .text._Z17MatrixMultiKernelPfS_S_ii --------------------------
	.section	.text._Z17MatrixMultiKernelPfS_S_ii,"ax",@progbits
	.align	128
        .global         _Z17MatrixMultiKernelPfS_S_ii
        .type           _Z17MatrixMultiKernelPfS_S_ii,@function
        .size           _Z17MatrixMultiKernelPfS_S_ii,(.L_x_28 - _Z17MatrixMultiKernelPfS_S_ii)
        .other          _Z17MatrixMultiKernelPfS_S_ii,@"STO_CUDA_ENTRY STV_DEFAULT"
_Z17MatrixMultiKernelPfS_S_ii:
.text._Z17MatrixMultiKernelPfS_S_ii:
[----:B------:R-:W-:Y:S08]  /*0000*/  LDC R1, c[0x0][0x37c] ;  /* 0x0000df00ff017b82 */ /* 0x000ff00000000800 */
[----:B------:R-:W0:Y:S08]  /*0010*/  LDC R8, c[0x0][0x360] ;  /* 0x0000d800ff087b82 */ /* 0x000e300000000800 */
[----:B------:R-:W1:Y:S08]  /*0020*/  LDC.64 R4, c[0x0][0x398] ;  /* 0x0000e600ff047b82 */ /* 0x000e700000000a00 */
[----:B------:R-:W2:Y:S01]  /*0030*/  S2UR UR4, SR_CTAID.X ;  /* 0x00000000000479c3 */ /* 0x000ea20000002500 */
[----:B0-----:R-:W-:-:S04]  /*0040*/  IABS R7, R8 ;  /* 0x0000000800077213 */ /* 0x001fc80000000000 */
[----:B------:R-:W0:Y:S01]  /*0050*/  I2F.RP R0, R7 ;  /* 0x0000000700007306 */ /* 0x000e220000209400 */
[----:B-1----:R-:W-:Y:S01]  /*0060*/  IMAD R9, R5, R4, RZ ;  /* 0x0000000405097224 */ /* 0x002fe200078e02ff */
[----:B------:R-:W-:-:S04]  /*0070*/  IABS R4, R8 ;  /* 0x0000000800047213 */ /* 0x000fc80000000000 */
[----:B------:R-:W-:Y:S02]  /*0080*/  IADD3 R4, PT, PT, RZ, -R4, RZ ;  /* 0x80000004ff047210 */ /* 0x000fe40007ffe0ff */
[----:B0-----:R-:W0:Y:S02]  /*0090*/  MUFU.RCP R0, R0 ;  /* 0x0000000000007308 */ /* 0x001e240000001000 */
[----:B0-----:R-:W-:Y:S02]  /*00a0*/  IADD3 R2, PT, PT, R0, 0xffffffe, RZ ;  /* 0x0ffffffe00027810 */ /* 0x001fe40007ffe0ff */
[----:B------:R-:W-:-:S04]  /*00b0*/  IABS R0, R9 ;  /* 0x0000000900007213 */ /* 0x000fc80000000000 */
[----:B------:R0:W1:Y:S02]  /*00c0*/  F2I.FTZ.U32.TRUNC.NTZ R3, R2 ;  /* 0x0000000200037305 */ /* 0x000064000021f000 */
[----:B0-----:R-:W-:Y:S02]  /*00d0*/  IMAD.MOV.U32 R2, RZ, RZ, RZ ;  /* 0x000000ffff027224 */ /* 0x001fe400078e00ff */
[----:B-1----:R-:W-:-:S04]  /*00e0*/  IMAD.MOV R6, RZ, RZ, -R3 ;  /* 0x000000ffff067224 */ /* 0x002fc800078e0a03 */
[----:B------:R-:W-:-:S04]  /*00f0*/  IMAD R11, R6, R7, RZ ;  /* 0x00000007060b7224 */ /* 0x000fc800078e02ff */
[----:B------:R-:W-:Y:S01]  /*0100*/  IMAD.HI.U32 R3, R3, R11, R2 ;  /* 0x0000000b03037227 */ /* 0x000fe200078e0002 */
[----:B------:R-:W-:-:S05]  /*0110*/  MOV R2, R4 ;  /* 0x0000000400027202 */ /* 0x000fca0000000f00 */
[----:B------:R-:W-:-:S04]  /*0120*/  IMAD.HI.U32 R3, R3, R0, RZ ;  /* 0x0000000003037227 */ /* 0x000fc800078e00ff */
[----:B------:R-:W-:-:S05]  /*0130*/  IMAD R0, R3, R2, R0 ;  /* 0x0000000203007224 */ /* 0x000fca00078e0200 */
[----:B------:R-:W-:-:S13]  /*0140*/  ISETP.GT.U32.AND P1, PT, R7, R0, PT ;  /* 0x000000000700720c */ /* 0x000fda0003f24070 */
[----:B------:R-:W-:Y:S01]  /*0150*/  @!P1 IMAD.IADD R0, R0, 0x1, -R7 ;  /* 0x0000000100009824 */ /* 0x000fe200078e0a07 */
[----:B------:R-:W-:Y:S02]  /*0160*/  @!P1 IADD3 R3, PT, PT, R3, 0x1, RZ ;  /* 0x0000000103039810 */ /* 0x000fe40007ffe0ff */
[----:B------:R-:W-:Y:S02]  /*0170*/  ISETP.NE.AND P1, PT, R8, RZ, PT ;  /* 0x000000ff0800720c */ /* 0x000fe40003f25270 */
[----:B------:R-:W-:Y:S02]  /*0180*/  ISETP.GE.U32.AND P0, PT, R0, R7, PT ;  /* 0x000000070000720c */ /* 0x000fe40003f06070 */
[----:B------:R-:W-:Y:S01]  /*0190*/  LOP3.LUT R0, R9, R8, RZ, 0x3c, !PT ;  /* 0x0000000809007212 */ /* 0x000fe200078e3cff */
[----:B------:R-:W0:Y:S03]  /*01a0*/  S2R R7, SR_TID.X ;  /* 0x0000000000077919 */ /* 0x000e260000002100 */
[----:B------:R-:W-:-:S07]  /*01b0*/  ISETP.GE.AND P2, PT, R0, RZ, PT ;  /* 0x000000ff0000720c */ /* 0x000fce0003f46270 */
[----:B------:R-:W-:-:S06]  /*01c0*/  @P0 VIADD R3, R3, 0x1 ;  /* 0x0000000103030836 */ /* 0x000fcc0000000000 */
[----:B------:R-:W-:Y:S02]  /*01d0*/  @!P2 IADD3 R3, PT, PT, -R3, RZ, RZ ;  /* 0x000000ff0303a210 */ /* 0x000fe40007ffe1ff */
[----:B------:R-:W-:-:S04]  /*01e0*/  @!P1 LOP3.LUT R3, RZ, R8, RZ, 0x33, !PT ;  /* 0x00000008ff039212 */ /* 0x000fc800078e33ff */
[----:B------:R-:W-:-:S13]  /*01f0*/  ISETP.GE.AND P0, PT, R3, 0x1, PT ;  /* 0x000000010300780c */ /* 0x000fda0003f06270 */
[----:B0-2---:R-:W-:Y:S05]  /*0200*/  @!P0 EXIT ;  /* 0x000000000000894d */ /* 0x005fea0003800000 */
[----:B------:R-:W-:Y:S01]  /*0210*/  ISETP.GE.AND P0, PT, R5, 0x1, PT ;  /* 0x000000010500780c */ /* 0x000fe20003f06270 */
[----:B------:R-:W-:Y:S01]  /*0220*/  IMAD R8, R8, UR4, R7 ;  /* 0x0000000408087c24 */ /* 0x000fe2000f8e0207 */
[----:B------:R-:W0:Y:S03]  /*0230*/  LDCU.64 UR6, c[0x0][0x358] ;  /* 0x00006b00ff0677ac */ /* 0x000e260008000a00 */
[----:B------:R-:W-:-:S04]  /*0240*/  IMAD R8, R8, R3, RZ ;  /* 0x0000000308087224 */ /* 0x000fc800078e02ff */
[----:B------:R-:W-:-:S04]  /*0250*/  IMAD.IADD R7, R3, 0x1, R8 ;  /* 0x0000000103077824 */ /* 0x000fc800078e0208 */
[----:B------:R-:W-:Y:S05]  /*0260*/  @!P0 BRA `(.L_x_0) ;  /* 0x0000000800588947 */ /* 0x000fea0003800000 */
[C---:B------:R-:W-:Y:S02]  /*0270*/  LOP3.LUT R6, R5.reuse, 0x7ffffff8, RZ, 0xc0, !PT ;  /* 0x7ffffff805067812 */ /* 0x040fe400078ec0ff */
[----:B------:R-:W-:Y:S02]  /*0280*/  LOP3.LUT R5, R5, 0x7, RZ, 0xc0, !PT ;  /* 0x0000000705057812 */ /* 0x000fe400078ec0ff */
[----:B------:R-:W-:-:S07]  /*0290*/  IADD3 R4, PT, PT, -R6, RZ, RZ ;  /* 0x000000ff06047210 */ /* 0x000fce0007ffe1ff */
.L_x_7:
[----:B------:R-:W-:Y:S01]  /*02a0*/  ISETP.GE.AND P0, PT, R8, R9, PT ;  /* 0x000000090800720c */ /* 0x000fe20003f06270 */
[----:B------:R-:W-:-:S12]  /*02b0*/  BSSY.RECONVERGENT B0, `(.L_x_1) ;  /* 0x000008d000007945 */ /* 0x000fd80003800200 */
[----:B-1----:R-:W-:Y:S05]  /*02c0*/  @P0 BRA `(.L_x_2) ;  /* 0x00000008002c0947 */ /* 0x002fea0003800000 */
[----:B------:R-:W1:Y:S01]  /*02d0*/  LDC R15, c[0x0][0x39c] ;  /* 0x0000e700ff0f7b82 */ /* 0x000e620000000800 */
[----:B------:R-:W2:Y:S01]  /*02e0*/  LDCU UR4, c[0x0][0x398] ;  /* 0x00007300ff0477ac */ /* 0x000ea20008000800 */
[----:B------:R-:W-:Y:S01]  /*02f0*/  IMAD.MOV.U32 R14, RZ, RZ, RZ ;  /* 0x000000ffff0e7224 */ /* 0x000fe200078e00ff */
[----:B-1----:R-:W-:-:S04]  /*0300*/  IABS R11, R15 ;  /* 0x0000000f000b7213 */ /* 0x002fc80000000000 */
[----:B------:R-:W1:Y:S08]  /*0310*/  I2F.RP R0, R11 ;  /* 0x0000000b00007306 */ /* 0x000e700000209400 */
[----:B-1----:R-:W1:Y:S02]  /*0320*/  MUFU.RCP R0, R0 ;  /* 0x0000000000007308 */ /* 0x002e640000001000 */
[----:B-1----:R-:W-:-:S06]  /*0330*/  VIADD R2, R0, 0xffffffe ;  /* 0x0ffffffe00027836 */ /* 0x002fcc0000000000 */
[----:B------:R1:W3:Y:S02]  /*0340*/  F2I.FTZ.U32.TRUNC.NTZ R3, R2 ;  /* 0x0000000200037305 */ /* 0x0002e4000021f000 */
[----:B-1----:R-:W-:Y:S01]  /*0350*/  IMAD.MOV.U32 R2, RZ, RZ, RZ ;  /* 0x000000ffff027224 */ /* 0x002fe200078e00ff */
[----:B---3--:R-:W-:-:S05]  /*0360*/  IADD3 R10, PT, PT, RZ, -R3, RZ ;  /* 0x80000003ff0a7210 */ /* 0x008fca0007ffe0ff */
[----:B------:R-:W-:Y:S01]  /*0370*/  IMAD R13, R10, R11, RZ ;  /* 0x0000000b0a0d7224 */ /* 0x000fe200078e02ff */
[----:B------:R-:W-:-:S03]  /*0380*/  IABS R10, R8 ;  /* 0x00000008000a7213 */ /* 0x000fc60000000000 */
[----:B------:R-:W-:-:S06]  /*0390*/  IMAD.HI.U32 R3, R3, R13, R2 ;  /* 0x0000000d03037227 */ /* 0x000fcc00078e0002 */
[----:B------:R-:W-:Y:S01]  /*03a0*/  IMAD.HI.U32 R2, R3, R10, RZ ;  /* 0x0000000a03027227 */ /* 0x000fe200078e00ff */
[----:B--2---:R-:W-:-:S04]  /*03b0*/  MOV R3, UR4 ;  /* 0x0000000400037c02 */ /* 0x004fc80008000f00 */
[----:B------:R-:W-:-:S05]  /*03c0*/  IADD3 R0, PT, PT, -R2, RZ, RZ ;  /* 0x000000ff02007210 */ /* 0x000fca0007ffe1ff */
[----:B------:R-:W-:-:S05]  /*03d0*/  IMAD R0, R11, R0, R10 ;  /* 0x000000000b007224 */ /* 0x000fca00078e020a */
[----:B------:R-:W-:-:S13]  /*03e0*/  ISETP.GT.U32.AND P1, PT, R11, R0, PT ;  /* 0x000000000b00720c */ /* 0x000fda0003f24070 */
[----:B------:R-:W-:Y:S01]  /*03f0*/  @!P1 IMAD.IADD R0, R0, 0x1, -R11 ;  /* 0x0000000100009824 */ /* 0x000fe200078e0a0b */
[----:B------:R-:W-:Y:S02]  /*0400*/  @!P1 IADD3 R2, PT, PT, R2, 0x1, RZ ;  /* 0x0000000102029810 */ /* 0x000fe40007ffe0ff */
[----:B------:R-:W-:Y:S02]  /*0410*/  ISETP.NE.AND P1, PT, R15, RZ, PT ;  /* 0x000000ff0f00720c */ /* 0x000fe40003f25270 */
[----:B------:R-:W-:Y:S02]  /*0420*/  ISETP.GE.U32.AND P0, PT, R0, R11, PT ;  /* 0x0000000b0000720c */ /* 0x000fe40003f06070 */
[----:B------:R-:W-:-:S04]  /*0430*/  LOP3.LUT R0, R8, R15, RZ, 0x3c, !PT ;  /* 0x0000000f08007212 */ /* 0x000fc800078e3cff */
[----:B------:R-:W-:-:S07]  /*0440*/  ISETP.GE.AND P2, PT, R0, RZ, PT ;  /* 0x000000ff0000720c */ /* 0x000fce0003f46270 */
[----:B------:R-:W-:Y:S01]  /*0450*/  @P0 VIADD R2, R2, 0x1 ;  /* 0x0000000102020836 */ /* 0x000fe20000000000 */
[----:B------:R-:W-:-:S05]  /*0460*/  ISETP.GE.U32.AND P0, PT, R15, 0x8, PT ;  /* 0x000000080f00780c */ /* 0x000fca0003f06070 */
[----:B------:R-:W-:Y:S02]  /*0470*/  @!P2 IADD3 R2, PT, PT, -R2, RZ, RZ ;  /* 0x000000ff0202a210 */ /* 0x000fe40007ffe1ff */
[----:B------:R-:W-:-:S05]  /*0480*/  @!P1 LOP3.LUT R2, RZ, R15, RZ, 0x33, !PT ;  /* 0x0000000fff029212 */ /* 0x000fca00078e33ff */
[----:B------:R-:W-:-:S04]  /*0490*/  IMAD.MOV R11, RZ, RZ, -R2 ;  /* 0x000000ffff0b7224 */ /* 0x000fc800078e0a02 */
[----:B------:R-:W-:Y:S02]  /*04a0*/  IMAD R0, R15, R11, R8 ;  /* 0x0000000b0f007224 */ /* 0x000fe400078e0208 */
[----:B------:R-:W-:Y:S02]  /*04b0*/  HFMA2 R11, -RZ, RZ, 0, 0 ;  /* 0x00000000ff0b7431 */ /* 0x000fe400000001ff */
[----:B------:R-:W-:Y:S01]  /*04c0*/  IMAD R10, R0, R3, RZ ;  /* 0x00000003000a7224 */ /* 0x000fe200078e02ff */
[----:B------:R-:W-:Y:S06]  /*04d0*/  @!P0 BRA `(.L_x_3) ;  /* 0x0000000000b88947 */ /* 0x000fec0003800000 */
[----:B------:R-:W-:Y:S01]  /*04e0*/  IMAD.MOV.U32 R14, RZ, RZ, RZ ;  /* 0x000000ffff0e7224 */ /* 0x000fe200078e00ff */
[----:B------:R-:W-:Y:S01]  /*04f0*/  MOV R11, R10 ;  /* 0x0000000a000b7202 */ /* 0x000fe20000000f00 */
[----:B------:R-:W-:Y:S01]  /*0500*/  IMAD.MOV.U32 R20, RZ, RZ, R2 ;  /* 0x000000ffff147224 */ /* 0x000fe200078e0002 */
[----:B------:R-:W-:-:S07]  /*0510*/  MOV R21, R4 ;  /* 0x0000000400157202 */ /* 0x000fce0000000f00 */
.L_x_4:
[----:B------:R-:W1:Y:S08]  /*0520*/  LDC.64 R12, c[0x0][0x380] ;  /* 0x0000e000ff0c7b82 */ /* 0x000e700000000a00 */
[----:B------:R-:W2:Y:S08]  /*0530*/  LDC.64 R22, c[0x0][0x388] ;  /* 0x0000e200ff167b82 */ /* 0x000eb00000000a00 */
[----:B------:R-:W3:Y:S01]  /*0540*/  LDC R3, c[0x0][0x398] ;  /* 0x0000e600ff037b82 */ /* 0x000ee20000000800 */
[----:B-1----:R-:W-:-:S05]  /*0550*/  IMAD.WIDE R12, R11, 0x4, R12 ;  /* 0x000000040b0c7825 */ /* 0x002fca00078e020c */
[----:B0-----:R-:W4:Y:S01]  /*0560*/  LDG.E R15, desc[UR6][R12.64] ;  /* 0x000000060c0f7981 */ /* 0x001f22000c1e1900 */
[----:B--2---:R-:W-:-:S03]  /*0570*/  IMAD.WIDE R22, R20, 0x4, R22 ;  /* 0x0000000414167825 */ /* 0x004fc600078e0216 */
[----:B------:R-:W2:Y:S04]  /*0580*/  LDG.E R18, desc[UR6][R12.64+0x4] ;  /* 0x000004060c127981 */ /* 0x000ea8000c1e1900 */
[----:B------:R3:W4:Y:S04]  /*0590*/  LDG.E R28, desc[UR6][R22.64] ;  /* 0x00000006161c7981 */ /* 0x000728000c1e1900 */
[----:B------:R-:W5:Y:S01]  /*05a0*/  LDG.E R26, desc[UR6][R12.64+0x8] ;  /* 0x000008060c1a7981 */ /* 0x000f62000c1e1900 */
[----:B---3--:R-:W-:-:S05]  /*05b0*/  IMAD.WIDE R22, R3, 0x4, R22 ;  /* 0x0000000403167825 */ /* 0x008fca00078e0216 */
[----:B------:R-:W2:Y:S01]  /*05c0*/  LDG.E R19, desc[UR6][R22.64] ;  /* 0x0000000616137981 */ /* 0x000ea2000c1e1900 */
[----:B------:R-:W-:-:S05]  /*05d0*/  IMAD.WIDE R24, R3, 0x4, R22 ;  /* 0x0000000403187825 */ /* 0x000fca00078e0216 */
[----:B------:R-:W5:Y:S01]  /*05e0*/  LDG.E R27, desc[UR6][R24.64] ;  /* 0x00000006181b7981 */ /* 0x000f62000c1e1900 */
[----:B------:R-:W-:-:S03]  /*05f0*/  IMAD.WIDE R16, R3, 0x4, R24 ;  /* 0x0000000403107825 */ /* 0x000fc600078e0218 */
[----:B------:R-:W3:Y:S01]  /*0600*/  LDG.E R25, desc[UR6][R12.64+0x14] ;  /* 0x000014060c197981 */ /* 0x000ee2000c1e1900 */
[----:B----4-:R-:W-:Y:S01]  /*0610*/  FFMA R29, R15, R28, R14 ;  /* 0x0000001c0f1d7223 */ /* 0x010fe2000000000e */
[C---:B------:R-:W-:Y:S02]  /*0620*/  IMAD.WIDE R14, R3.reuse, 0x4, R16 ;  /* 0x00000004030e7825 */ /* 0x040fe400078e0210 */
[----:B------:R2:W4:Y:S02]  /*0630*/  LDG.E R28, desc[UR6][R16.64] ;  /* 0x00000006101c7981 */ /* 0x000524000c1e1900 */
[----:B--2---:R-:W-:Y:S01]  /*0640*/  FFMA R17, R18, R19, R29 ;  /* 0x0000001312117223 */ /* 0x004fe2000000001d */
[C---:B------:R-:W-:Y:S01]  /*0650*/  IMAD.WIDE R18, R3.reuse, 0x4, R14 ;  /* 0x0000000403127825 */ /* 0x040fe200078e020e */
[----:B------:R-:W4:Y:S03]  /*0660*/  LDG.E R29, desc[UR6][R12.64+0xc] ;  /* 0x00000c060c1d7981 */ /* 0x000f26000c1e1900 */
[----:B-----5:R-:W-:Y:S01]  /*0670*/  FFMA R26, R26, R27, R17 ;  /* 0x0000001b1a1a7223 */ /* 0x020fe20000000011 */
[----:B------:R-:W2:Y:S01]  /*0680*/  LDG.E R14, desc[UR6][R14.64] ;  /* 0x000000060e0e7981 */ /* 0x000ea2000c1e1900 */
[----:B------:R-:W-:-:S03]  /*0690*/  IMAD.WIDE R22, R3, 0x4, R18 ;  /* 0x0000000403167825 */ /* 0x000fc600078e0212 */
[----:B------:R-:W2:Y:S04]  /*06a0*/  LDG.E R27, desc[UR6][R12.64+0x10] ;  /* 0x000010060c1b7981 */ /* 0x000ea8000c1e1900 */
[----:B------:R-:W3:Y:S01]  /*06b0*/  LDG.E R18, desc[UR6][R18.64] ;  /* 0x0000000612127981 */ /* 0x000ee2000c1e1900 */
[----:B------:R-:W-:-:S03]  /*06c0*/  IMAD.WIDE R16, R3, 0x4, R22 ;  /* 0x0000000403107825 */ /* 0x000fc600078e0216 */
[----:B------:R-:W5:Y:S04]  /*06d0*/  LDG.E R24, desc[UR6][R22.64] ;  /* 0x0000000616187981 */ /* 0x000f68000c1e1900 */
[----:B------:R-:W5:Y:S04]  /*06e0*/  LDG.E R15, desc[UR6][R12.64+0x18] ;  /* 0x000018060c0f7981 */ /* 0x000f68000c1e1900 */
[----:B------:R-:W5:Y:S04]  /*06f0*/  LDG.E R19, desc[UR6][R12.64+0x1c] ;  /* 0x00001c060c137981 */ /* 0x000f68000c1e1900 */
[----:B------:R-:W5:Y:S01]  /*0700*/  LDG.E R16, desc[UR6][R16.64] ;  /* 0x0000000610107981 */ /* 0x000f62000c1e1900 */
[----:B------:R-:W-:-:S05]  /*0710*/  VIADD R21, R21, 0x8 ;  /* 0x0000000815157836 */ /* 0x000fca0000000000 */
[----:B------:R-:W-:Y:S01]  /*0720*/  ISETP.NE.AND P0, PT, R21, RZ, PT ;  /* 0x000000ff1500720c */ /* 0x000fe20003f05270 */
[----:B------:R-:W-:Y:S01]  /*0730*/  IMAD R20, R3, 0x8, R20 ;  /* 0x0000000803147824 */ /* 0x000fe200078e0214 */
[----:B------:R-:W-:Y:S01]  /*0740*/  IADD3 R11, PT, PT, R11, 0x8, RZ ;  /* 0x000000080b0b7810 */ /* 0x000fe20007ffe0ff */
[----:B----4-:R-:W-:-:S04]  /*0750*/  FFMA R26, R29, R28, R26 ;  /* 0x0000001c1d1a7223 */ /* 0x010fc8000000001a */
[----:B--2---:R-:W-:-:S04]  /*0760*/  FFMA R14, R27, R14, R26 ;  /* 0x0000000e1b0e7223 */ /* 0x004fc8000000001a */
[----:B---3--:R-:W-:-:S04]  /*0770*/  FFMA R14, R25, R18, R14 ;  /* 0x00000012190e7223 */ /* 0x008fc8000000000e */
[----:B-----5:R-:W-:-:S04]  /*0780*/  FFMA R14, R15, R24, R14 ;  /* 0x000000180f0e7223 */ /* 0x020fc8000000000e */
[----:B------:R-:W-:Y:S01]  /*0790*/  FFMA R14, R19, R16, R14 ;  /* 0x00000010130e7223 */ /* 0x000fe2000000000e */
[----:B------:R-:W-:Y:S06]  /*07a0*/  @P0 BRA `(.L_x_4) ;  /* 0xfffffffc005c0947 */ /* 0x000fec000383ffff */
[----:B------:R-:W-:-:S07]  /*07b0*/  MOV R11, R6 ;  /* 0x00000006000b7202 */ /* 0x000fce0000000f00 */
.L_x_3:
[----:B------:R-:W-:-:S13]  /*07c0*/  ISETP.NE.AND P0, PT, R5, RZ, PT ;  /* 0x000000ff0500720c */ /* 0x000fda0003f05270 */
[----:B------:R-:W-:Y:S05]  /*07d0*/  @!P0 BRA `(.L_x_5) ;  /* 0x0000000000d48947 */ /* 0x000fea0003800000 */
[----:B------:R-:W1:Y:S01]  /*07e0*/  LDC R15, c[0x0][0x39c] ;  /* 0x0000e700ff0f7b82 */ /* 0x000e620000000800 */
[----:B------:R-:W-:-:S05]  /*07f0*/  VIADD R12, R5, 0xffffffff ;  /* 0xffffffff050c7836 */ /* 0x000fca0000000000 */
[----:B------:R-:W-:Y:S02]  /*0800*/  ISETP.GE.U32.AND P0, PT, R12, 0x3, PT ;  /* 0x000000030c00780c */ /* 0x000fe40003f06070 */
[----:B-1----:R-:W-:-:S11]  /*0810*/  LOP3.LUT P1, R22, R15, 0x3, RZ, 0xc0, !PT ;  /* 0x000000030f167812 */ /* 0x002fd6000782c0ff */
[----:B------:R-:W-:Y:S05]  /*0820*/  @!P0 BRA `(.L_x_6) ;  /* 0x0000000000588947 */ /* 0x000fea0003800000 */
[----:B------:R-:W1:Y:S01]  /*0830*/  LDC.64 R20, c[0x0][0x388] ;  /* 0x0000e200ff147b82 */ /* 0x000e620000000a00 */
[----:B------:R-:W-:Y:S01]  /*0840*/  IMAD R17, R11, R3, R2 ;  /* 0x000000030b117224 */ /* 0x000fe200078e0202 */
[----:B------:R-:W-:-:S06]  /*0850*/  IADD3 R13, PT, PT, R10, R11, RZ ;  /* 0x0000000b0a0d7210 */ /* 0x000fcc0007ffe0ff */
[----:B------:R-:W2:Y:S01]  /*0860*/  LDC.64 R18, c[0x0][0x380] ;  /* 0x0000e000ff127b82 */ /* 0x000ea20000000a00 */
[----:B-1----:R-:W-:-:S04]  /*0870*/  IMAD.WIDE R20, R17, 0x4, R20 ;  /* 0x0000000411147825 */ /* 0x002fc800078e0214 */
[----:B--2---:R-:W-:-:S04]  /*0880*/  IMAD.WIDE R18, R13, 0x4, R18 ;  /* 0x000000040d127825 */ /* 0x004fc800078e0212 */
[C---:B------:R-:W-:Y:S01]  /*0890*/  IMAD.WIDE R12, R3.reuse, 0x4, R20 ;  /* 0x00000004030c7825 */ /* 0x040fe200078e0214 */
[----:B0-----:R-:W2:Y:S04]  /*08a0*/  LDG.E R27, desc[UR6][R18.64] ;  /* 0x00000006121b7981 */ /* 0x001ea8000c1e1900 */
[----:B------:R-:W2:Y:S01]  /*08b0*/  LDG.E R20, desc[UR6][R20.64] ;  /* 0x0000000614147981 */ /* 0x000ea2000c1e1900 */
[----:B------:R-:W-:-:S03]  /*08c0*/  IMAD.WIDE R16, R3, 0x4, R12 ;  /* 0x0000000403107825 */ /* 0x000fc600078e020c */
[----:B------:R-:W3:Y:S04]  /*08d0*/  LDG.E R12, desc[UR6][R12.64] ;  /* 0x000000060c0c7981 */ /* 0x000ee8000c1e1900 */
[----:B------:R-:W3:Y:S01]  /*08e0*/  LDG.E R26, desc[UR6][R18.64+0x4] ;  /* 0x00000406121a7981 */ /* 0x000ee2000c1e1900 */
[----:B------:R-:W-:-:S03]  /*08f0*/  IMAD.WIDE R24, R3, 0x4, R16 ;  /* 0x0000000403187825 */ /* 0x000fc600078e0210 */
[----:B------:R-:W4:Y:S04]  /*0900*/  LDG.E R23, desc[UR6][R16.64] ;  /* 0x0000000610177981 */ /* 0x000f28000c1e1900 */
[----:B------:R-:W4:Y:S04]  /*0910*/  LDG.E R29, desc[UR6][R18.64+0x8] ;  /* 0x00000806121d7981 */ /* 0x000f28000c1e1900 */
[----:B------:R-:W5:Y:S04]  /*0920*/  LDG.E R28, desc[UR6][R18.64+0xc] ;  /* 0x00000c06121c7981 */ /* 0x000f68000c1e1900 */
[----:B------:R-:W5:Y:S01]  /*0930*/  LDG.E R24, desc[UR6][R24.64] ;  /* 0x0000000618187981 */ /* 0x000f62000c1e1900 */
[----:B------:R-:W-:-:S02]  /*0940*/  VIADD R11, R11, 0x4 ;  /* 0x000000040b0b7836 */ /* 0x000fc40000000000 */
[----:B--2---:R-:W-:-:S04]  /*0950*/  FFMA R27, R27, R20, R14 ;  /* 0x000000141b1b7223 */ /* 0x004fc8000000000e */
[----:B---3--:R-:W-:-:S04]  /*0960*/  FFMA R26, R26, R12, R27 ;  /* 0x0000000c1a1a7223 */ /* 0x008fc8000000001b */
[----:B----4-:R-:W-:-:S04]  /*0970*/  FFMA R23, R29, R23, R26 ;  /* 0x000000171d177223 */ /* 0x010fc8000000001a */
[----:B-----5:R-:W-:-:S07]  /*0980*/  FFMA R14, R28, R24, R23 ;  /* 0x000000181c0e7223 */ /* 0x020fce0000000017 */
.L_x_6:
[----:B------:R-:W-:Y:S05]  /*0990*/  @!P1 BRA `(.L_x_5) ;  /* 0x0000000000649947 */ /* 0x000fea0003800000 */
[----:B------:R-:W1:Y:S01]  /*09a0*/  LDC.64 R18, c[0x0][0x388] ;  /* 0x0000e200ff127b82 */ /* 0x000e620000000a00 */
[----:B------:R-:W-:Y:S02]  /*09b0*/  ISETP.NE.AND P0, PT, R22, 0x1, PT ;  /* 0x000000011600780c */ /* 0x000fe40003f05270 */
[----:B------:R-:W-:-:S05]  /*09c0*/  LOP3.LUT P1, RZ, R15, 0x1, RZ, 0xc0, !PT ;  /* 0x000000010fff7812 */ /* 0x000fca000782c0ff */
[----:B------:R-:W2:Y:S06]  /*09d0*/  LDC.64 R20, c[0x0][0x380] ;  /* 0x0000e000ff147b82 */ /* 0x000eac0000000a00 */
[C---:B------:R-:W-:Y:S01]  /*09e0*/  @P0 IMAD R23, R11.reuse, R3, R2 ;  /* 0x000000030b170224 */ /* 0x040fe200078e0202 */
[----:B------:R-:W-:Y:S01]  /*09f0*/  @P0 IADD3 R15, PT, PT, R10, R11, RZ ;  /* 0x0000000b0a0f0210 */ /* 0x000fe20007ffe0ff */
[----:B------:R-:W3:Y:S01]  /*0a00*/  LDC.64 R12, c[0x0][0x380] ;  /* 0x0000e000ff0c7b82 */ /* 0x000ee20000000a00 */
[----:B------:R-:W-:-:S04]  /*0a10*/  @P0 VIADD R11, R11, 0x2 ;  /* 0x000000020b0b0836 */ /* 0x000fc80000000000 */
[----:B------:R-:W-:-:S03]  /*0a20*/  @P1 IMAD R25, R11, R3, R2 ;  /* 0x000000030b191224 */ /* 0x000fc600078e0202 */
[----:B------:R-:W4:Y:S01]  /*0a30*/  LDC.64 R16, c[0x0][0x388] ;  /* 0x0000e200ff107b82 */ /* 0x000f220000000a00 */
[----:B-1----:R-:W-:Y:S01]  /*0a40*/  @P0 IMAD.WIDE R18, R23, 0x4, R18 ;  /* 0x0000000417120825 */ /* 0x002fe200078e0212 */
[----:B------:R-:W-:-:S03]  /*0a50*/  @P1 IADD3 R23, PT, PT, R10, R11, RZ ;  /* 0x0000000b0a171210 */ /* 0x000fc60007ffe0ff */
[----:B--2---:R-:W-:Y:S02]  /*0a60*/  @P0 IMAD.WIDE R20, R15, 0x4, R20 ;  /* 0x000000040f140825 */ /* 0x004fe400078e0214 */
[----:B0-----:R-:W2:Y:S02]  /*0a70*/  @P0 LDG.E R15, desc[UR6][R18.64] ;  /* 0x00000006120f0981 */ /* 0x001ea4000c1e1900 */
[----:B------:R-:W-:Y:S02]  /*0a80*/  @P0 IMAD.WIDE R10, R3, 0x4, R18 ;  /* 0x00000004030a0825 */ /* 0x000fe400078e0212 */
[----:B------:R-:W2:Y:S02]  /*0a90*/  @P0 LDG.E R3, desc[UR6][R20.64] ;  /* 0x0000000614030981 */ /* 0x000ea4000c1e1900 */
[----:B---3--:R-:W-:Y:S02]  /*0aa0*/  @P1 IMAD.WIDE R12, R23, 0x4, R12 ;  /* 0x00000004170c1825 */ /* 0x008fe400078e020c */
[----:B------:R-:W3:Y:S04]  /*0ab0*/  @P0 LDG.E R22, desc[UR6][R20.64+0x4] ;  /* 0x0000040614160981 */ /* 0x000ee8000c1e1900 */
[----:B------:R-:W3:Y:S01]  /*0ac0*/  @P0 LDG.E R10, desc[UR6][R10.64] ;  /* 0x000000060a0a0981 */ /* 0x000ee2000c1e1900 */
[----:B----4-:R-:W-:-:S03]  /*0ad0*/  @P1 IMAD.WIDE R16, R25, 0x4, R16 ;  /* 0x0000000419101825 */ /* 0x010fc600078e0210 */
[----:B------:R-:W4:Y:S04]  /*0ae0*/  @P1 LDG.E R13, desc[UR6][R12.64] ;  /* 0x000000060c0d1981 */ /* 0x000f28000c1e1900 */
[----:B------:R-:W4:Y:S01]  /*0af0*/  @P1 LDG.E R16, desc[UR6][R16.64] ;  /* 0x0000000610101981 */ /* 0x000f22000c1e1900 */
[----:B--2---:R-:W-:-:S04]  /*0b00*/  @P0 FFMA R3, R3, R15, R14 ;  /* 0x0000000f03030223 */ /* 0x004fc8000000000e */
[----:B---3--:R-:W-:-:S04]  /*0b10*/  @P0 FFMA R14, R22, R10, R3 ;  /* 0x0000000a160e0223 */ /* 0x008fc80000000003 */
[----:B----4-:R-:W-:-:S07]  /*0b20*/  @P1 FFMA R14, R13, R16, R14 ;  /* 0x000000100d0e1223 */ /* 0x010fce000000000e */
.L_x_5:
[----:B------:R-:W1:Y:S01]  /*0b30*/  LDC.64 R10, c[0x0][0x390] ;  /* 0x0000e400ff0a7b82 */ /* 0x000e620000000a00 */
[----:B------:R-:W2:Y:S02]  /*0b40*/  LDCU UR4, c[0x0][0x39c] ;  /* 0x00007380ff0477ac */ /* 0x000ea40008000800 */
[----:B--2---:R-:W-:-:S04]  /*0b50*/  IMAD R3, R0, UR4, R2 ;  /* 0x0000000400037c24 */ /* 0x004fc8000f8e0202 */
[----:B-1----:R-:W-:-:S05]  /*0b60*/  IMAD.WIDE R2, R3, 0x4, R10 ;  /* 0x0000000403027825 */ /* 0x002fca00078e020a */
[----:B0-----:R1:W-:Y:S02]  /*0b70*/  STG.E desc[UR6][R2.64], R14 ;  /* 0x0000000e02007986 */ /* 0x0013e4000c101906 */
.L_x_2:
[----:B0-----:R-:W-:Y:S05]  /*0b80*/  BSYNC.RECONVERGENT B0 ;  /* 0x0000000000007941 */ /* 0x001fea0003800200 */
.L_x_1:
[----:B------:R-:W-:-:S05]  /*0b90*/  VIADD R8, R8, 0x1 ;  /* 0x0000000108087836 */ /* 0x000fca0000000000 */
[----:B------:R-:W-:-:S13]  /*0ba0*/  ISETP.GE.AND P0, PT, R8, R7, PT ;  /* 0x000000070800720c */ /* 0x000fda0003f06270 */
[----:B------:R-:W-:Y:S05]  /*0bb0*/  @!P0 BRA `(.L_x_7) ;  /* 0xfffffff400b88947 */ /* 0x000fea000383ffff */
[----:B------:R-:W-:Y:S05]  /*0bc0*/  EXIT ;  /* 0x000000000000794d */ /* 0x000fea0003800000 */
.L_x_0:
[C---:B------:R-:W-:Y:S01]  /*0bd0*/  VIADDMNMX R11, R8.reuse, 0x1, R7, !PT ;  /* 0x00000001080b7846 */ /* 0x040fe20007800107 */
[----:B------:R-:W-:Y:S01]  /*0be0*/  BSSY.RECONVERGENT B0, `(.L_x_8) ;  /* 0x000002d000007945 */ /* 0x000fe20003800200 */
[----:B------:R-:W-:Y:S02]  /*0bf0*/  IMAD.MOV.U32 R0, RZ, RZ, R8 ;  /* 0x000000ffff007224 */ /* 0x000fe400078e0008 */
[----:B------:R-:W-:-:S04]  /*0c00*/  IADD3 R4, PT, PT, -R8, R11, RZ ;  /* 0x0000000b08047210 */ /* 0x000fc80007ffe1ff */
[----:B------:R-:W-:-:S13]  /*0c10*/  LOP3.LUT P0, R4, R4, 0x3, RZ, 0xc0, !PT ;  /* 0x0000000304047812 */ /* 0x000fda000780c0ff */
[----:B------:R-:W-:Y:S05]  /*0c20*/  @!P0 BRA `(.L_x_9) ;  /* 0x0000000000a08947 */ /* 0x000fea0003800000 */
[----:B------:R-:W1:Y:S01]  /*0c30*/  LDC R5, c[0x0][0x39c] ;  /* 0x0000e700ff057b82 */ /* 0x000e620000000800 */
[----:B------:R-:W-:Y:S02]  /*0c40*/  HFMA2 R13, -RZ, RZ, 0, 0 ;  /* 0x00000000ff0d7431 */ /* 0x000fe400000001ff */
[----:B------:R-:W-:-:S05]  /*0c50*/  IMAD.MOV.U32 R0, RZ, RZ, R8 ;  /* 0x000000ffff007224 */ /* 0x000fca00078e0008 */
[----:B------:R-:W2:Y:S02]  /*0c60*/  LDC.64 R2, c[0x0][0x390] ;  /* 0x0000e400ff027b82 */ /* 0x000ea40000000a00 */
.L_x_12:
[----:B------:R-:W-:Y:S01]  /*0c70*/  ISETP.GE.AND P0, PT, R0, R9, PT ;  /* 0x000000090000720c */ /* 0x000fe20003f06270 */
[----:B------:R-:W-:Y:S01]  /*0c80*/  BSSY.RECONVERGENT B1, `(.L_x_10) ;  /* 0x0000020000017945 */ /* 0x000fe20003800200 */
[----:B------:R-:W-:-:S04]  /*0c90*/  IADD3 R13, PT, PT, R13, 0x1, RZ ;  /* 0x000000010d0d7810 */ /* 0x000fc80007ffe0ff */
[----:B------:R-:W-:-:S07]  /*0ca0*/  ISETP.NE.AND P3, PT, R13, R4, PT ;  /* 0x000000040d00720c */ /* 0x000fce0003f65270 */
[----:B---3--:R-:W-:Y:S06]  /*0cb0*/  @P0 BRA `(.L_x_11) ;  /* 0x0000000000700947 */ /* 0x008fec0003800000 */
[----:B-1----:R-:W-:Y:S02]  /*0cc0*/  IABS R17, R5 ;  /* 0x0000000500117213 */ /* 0x002fe40000000000 */
[----:B------:R-:W-:Y:S02]  /*0cd0*/  IABS R10, R0 ;  /* 0x00000000000a7213 */ /* 0x000fe40000000000 */
[----:B------:R-:W1:Y:S08]  /*0ce0*/  I2F.RP R12, R17 ;  /* 0x00000011000c7306 */ /* 0x000e700000209400 */
[----:B-1----:R-:W1:Y:S02]  /*0cf0*/  MUFU.RCP R12, R12 ;  /* 0x0000000c000c7308 */ /* 0x002e640000001000 */
[----:B-1----:R-:W-:-:S06]  /*0d00*/  VIADD R14, R12, 0xffffffe ;  /* 0x0ffffffe0c0e7836 */ /* 0x002fcc0000000000 */
[----:B------:R1:W3:Y:S02]  /*0d10*/  F2I.FTZ.U32.TRUNC.NTZ R15, R14 ;  /* 0x0000000e000f7305 */ /* 0x0002e4000021f000 */
[----:B-1----:R-:W-:Y:S01]  /*0d20*/  IMAD.MOV.U32 R14, RZ, RZ, RZ ;  /* 0x000000ffff0e7224 */ /* 0x002fe200078e00ff */
[----:B---3--:R-:W-:-:S05]  /*0d30*/  IADD3 R6, PT, PT, RZ, -R15, RZ ;  /* 0x8000000fff067210 */ /* 0x008fca0007ffe0ff */
[----:B------:R-:W-:-:S04]  /*0d40*/  IMAD R19, R6, R17, RZ ;  /* 0x0000001106137224 */ /* 0x000fc800078e02ff */
[----:B------:R-:W-:-:S06]  /*0d50*/  IMAD.HI.U32 R19, R15, R19, R14 ;  /* 0x000000130f137227 */ /* 0x000fcc00078e000e */
[----:B------:R-:W-:-:S05]  /*0d60*/  IMAD.HI.U32 R6, R19, R10, RZ ;  /* 0x0000000a13067227 */ /* 0x000fca00078e00ff */
        /* <DEDUP_REMOVED lines=9> */
[----:B------:R-:W-:-:S06]  /*0e00*/  @P0 VIADD R6, R6, 0x1 ;  /* 0x0000000106060836 */ /* 0x000fcc0000000000 */
[----:B------:R-:W-:Y:S02]  /*0e10*/  @!P2 IADD3 R6, PT, PT, -R6, RZ, RZ ;  /* 0x000000ff0606a210 */ /* 0x000fe40007ffe1ff */
[----:B------:R-:W-:-:S05]  /*0e20*/  @!P1 LOP3.LUT R6, RZ, R5, RZ, 0x33, !PT ;  /* 0x00000005ff069212 */ /* 0x000fca00078e33ff */
[----:B------:R-:W-:-:S04]  /*0e30*/  IMAD.MOV R10, RZ, RZ, -R6 ;  /* 0x000000ffff0a7224 */ /* 0x000fc800078e0a06 */
[----:B------:R-:W-:-:S04]  /*0e40*/  IMAD R10, R5, R10, R0 ;  /* 0x0000000a050a7224 */ /* 0x000fc800078e0200 */
[----:B------:R-:W-:-:S04]  /*0e50*/  IMAD R15, R10, R5, R6 ;  /* 0x000000050a0f7224 */ /* 0x000fc800078e0206 */
[----:B--2---:R-:W-:-:S05]  /*0e60*/  IMAD.WIDE R14, R15, 0x4, R2 ;  /* 0x000000040f0e7825 */ /* 0x004fca00078e0202 */
[----:B0-----:R3:W-:Y:S02]  /*0e70*/  STG.E desc[UR6][R14.64], RZ ;  /* 0x000000ff0e007986 */ /* 0x0017e4000c101906 */
.L_x_11:
[----:B0-----:R-:W-:Y:S05]  /*0e80*/  BSYNC.RECONVERGENT B1 ;  /* 0x0000000000017941 */ /* 0x001fea0003800200 */
.L_x_10:
[----:B------:R-:W-:Y:S01]  /*0e90*/  IADD3 R0, PT, PT, R0, 0x1, RZ ;  /* 0x0000000100007810 */ /* 0x000fe20007ffe0ff */
[----:B------:R-:W-:Y:S06]  /*0ea0*/  @P3 BRA `(.L_x_12) ;  /* 0xfffffffc00703947 */ /* 0x000fec000383ffff */
.L_x_9:
[----:B0-----:R-:W-:Y:S05]  /*0eb0*/  BSYNC.RECONVERGENT B0 ;  /* 0x0000000000007941 */ /* 0x001fea0003800200 */
.L_x_8:
[----:B-1----:R-:W0:Y:S01]  /*0ec0*/  LDC R5, c[0x0][0x39c] ;  /* 0x0000e700ff057b82 */ /* 0x002e220000000800 */
[----:B------:R-:W-:-:S05]  /*0ed0*/  IMAD.IADD R11, R8, 0x1, -R11 ;  /* 0x00000001080b7824 */ /* 0x000fca00078e0a0b */
[----:B------:R-:W-:Y:S02]  /*0ee0*/  ISETP.GT.U32.AND P0, PT, R11, -0x4, PT ;  /* 0xfffffffc0b00780c */ /* 0x000fe40003f04070 */
[----:B--2---:R-:W1:Y:S11]  /*0ef0*/  LDC.64 R2, c[0x0][0x390] ;  /* 0x0000e400ff027b82 */ /* 0x004e760000000a00 */
[----:B------:R-:W-:Y:S05]  /*0f00*/  @P0 EXIT ;  /* 0x000000000000094d */ /* 0x000fea0003800000 */
.L_x_21:
[CC--:B------:R-:W-:Y:S01]  /*0f10*/  ISETP.GE.AND P3, PT, R0.reuse, R9.reuse, PT ;  /* 0x000000090000720c */ /* 0x0c0fe20003f66270 */
[C---:B------:R-:W-:Y:S01]  /*0f20*/  VIADD R6, R0.reuse, 0x2 ;  /* 0x0000000200067836 */ /* 0x040fe20000000000 */
[C---:B------:R-:W-:Y:S01]  /*0f30*/  IADD3 R8, PT, PT, R0.reuse, 0x1, RZ ;  /* 0x0000000100087810 */ /* 0x040fe20007ffe0ff */
[----:B------:R-:W-:Y:S01]  /*0f40*/  BSSY.RECONVERGENT B0, `(.L_x_13) ;  /* 0x0000023000007945 */ /* 0x000fe20003800200 */
[----:B------:R-:W-:Y:S02]  /*0f50*/  IADD3 R4, PT, PT, R0, 0x3, RZ ;  /* 0x0000000300047810 */ /* 0x000fe40007ffe0ff */
[-C--:B------:R-:W-:Y:S02]  /*0f60*/  ISETP.GE.AND P2, PT, R8, R9.reuse, PT ;  /* 0x000000090800720c */ /* 0x080fe40003f46270 */
[-C--:B------:R-:W-:Y:S02]  /*0f70*/  ISETP.GE.AND P1, PT, R6, R9.reuse, PT ;  /* 0x000000090600720c */ /* 0x080fe40003f26270 */
[----:B------:R-:W-:-:S03]  /*0f80*/  ISETP.GE.AND P0, PT, R4, R9, PT ;  /* 0x000000090400720c */ /* 0x000fc60003f06270 */
[----:B0-2-4-:R-:W-:Y:S10]  /*0f90*/  @P3 BRA `(.L_x_14) ;  /* 0x0000000000743947 */ /* 0x015ff40003800000 */
[----:B0--3--:R-:W-:Y:S01]  /*0fa0*/  IABS R14, R5 ;  /* 0x00000005000e7213 */ /* 0x009fe20000000000 */
[----:B------:R-:W-:Y:S01]  /*0fb0*/  IMAD.MOV.U32 R10, RZ, RZ, RZ ;  /* 0x000000ffff0a7224 */ /* 0x000fe200078e00ff */
[----:B------:R-:W-:Y:S02]  /*0fc0*/  IABS R16, R0 ;  /* 0x0000000000107213 */ /* 0x000fe40000000000 */
[----:B------:R-:W0:Y:S08]  /*0fd0*/  I2F.RP R12, R14 ;  /* 0x0000000e000c7306 */ /* 0x000e300000209400 */
[----:B0-----:R-:W0:Y:S02]  /*0fe0*/  MUFU.RCP R12, R12 ;  /* 0x0000000c000c7308 */ /* 0x001e240000001000 */
[----:B0-----:R-:W-:-:S06]  /*0ff0*/  VIADD R13, R12, 0xffffffe ;  /* 0x0ffffffe0c0d7836 */ /* 0x001fcc0000000000 */
[----:B------:R-:W0:Y:S02]  /*1000*/  F2I.FTZ.U32.TRUNC.NTZ R11, R13 ;  /* 0x0000000d000b7305 */ /* 0x000e24000021f000 */
[----:B0-----:R-:W-:-:S05]  /*1010*/  IADD3 R15, PT, PT, RZ, -R11, RZ ;  /* 0x8000000bff0f7210 */ /* 0x001fca0007ffe0ff */
[----:B------:R-:W-:-:S04]  /*1020*/  IMAD R15, R15, R14, RZ ;  /* 0x0000000e0f0f7224 */ /* 0x000fc800078e02ff */
[----:B------:R-:W-:Y:S01]  /*1030*/  IMAD.HI.U32 R10, R11, R15, R10 ;  /* 0x0000000f0b0a7227 */ /* 0x000fe200078e000a */
[----:B------:R-:W-:-:S05]  /*1040*/  MOV R11, R16 ;  /* 0x00000010000b7202 */ /* 0x000fca0000000f00 */
[----:B------:R-:W-:-:S04]  /*1050*/  IMAD.HI.U32 R10, R10, R11, RZ ;  /* 0x0000000b0a0a7227 */ /* 0x000fc800078e00ff */
[----:B------:R-:W-:-:S04]  /*1060*/  IMAD.MOV R12, RZ, RZ, -R10 ;  /* 0x000000ffff0c7224 */ /* 0x000fc800078e0a0a */
[----:B------:R-:W-:-:S05]  /*1070*/  IMAD R11, R14, R12, R11 ;  /* 0x0000000c0e0b7224 */ /* 0x000fca00078e020b */
[----:B------:R-:W-:-:S13]  /*1080*/  ISETP.GT.U32.AND P5, PT, R14, R11, PT ;  /* 0x0000000b0e00720c */ /* 0x000fda0003fa4070 */
[-C--:B------:R-:W-:Y:S01]  /*1090*/  @!P5 IADD3 R11, PT, PT, R11, -R14.reuse, RZ ;  /* 0x8000000e0b0bd210 */ /* 0x080fe20007ffe0ff */
[----:B------:R-:W-:Y:S01]  /*10a0*/  @!P5 VIADD R10, R10, 0x1 ;  /* 0x000000010a0ad836 */ /* 0x000fe20000000000 */
[----:B------:R-:W-:Y:S02]  /*10b0*/  ISETP.NE.AND P5, PT, R5, RZ, PT ;  /* 0x000000ff0500720c */ /* 0x000fe40003fa5270 */
[----:B------:R-:W-:Y:S02]  /*10c0*/  ISETP.GE.U32.AND P4, PT, R11, R14, PT ;  /* 0x0000000e0b00720c */ /* 0x000fe40003f86070 */
[----:B------:R-:W-:-:S04]  /*10d0*/  LOP3.LUT R11, R0, R5, RZ, 0x3c, !PT ;  /* 0x00000005000b7212 */ /* 0x000fc800078e3cff */
[----:B------:R-:W-:-:S07]  /*10e0*/  ISETP.GE.AND P3, PT, R11, RZ, PT ;  /* 0x000000ff0b00720c */ /* 0x000fce0003f66270 */
[----:B------:R-:W-:-:S06]  /*10f0*/  @P4 IADD3 R10, PT, PT, R10, 0x1, RZ ;  /* 0x000000010a0a4810 */ /* 0x000fcc0007ffe0ff */
[----:B------:R-:W-:Y:S01]  /*1100*/  @!P3 IMAD.MOV R10, RZ, RZ, -R10 ;  /* 0x000000ffff0ab224 */ /* 0x000fe200078e0a0a */
[----:B------:R-:W-:-:S04]  /*1110*/  @!P5 LOP3.LUT R10, RZ, R5, RZ, 0x33, !PT ;  /* 0x00000005ff0ad212 */ /* 0x000fc800078e33ff */
[----:B------:R-:W-:-:S05]  /*1120*/  IADD3 R11, PT, PT, -R10, RZ, RZ ;  /* 0x000000ff0a0b7210 */ /* 0x000fca0007ffe1ff */
[----:B------:R-:W-:-:S04]  /*1130*/  IMAD R11, R5, R11, R0 ;  /* 0x0000000b050b7224 */ /* 0x000fc800078e0200 */
[----:B------:R-:W-:-:S04]  /*1140*/  IMAD R11, R11, R5, R10 ;  /* 0x000000050b0b7224 */ /* 0x000fc800078e020a */
[----:B-1----:R-:W-:-:S05]  /*1150*/  IMAD.WIDE R10, R11, 0x4, R2 ;  /* 0x000000040b0a7825 */ /* 0x002fca00078e0202 */
[----:B------:R2:W-:Y:S02]  /*1160*/  STG.E desc[UR6][R10.64], RZ ;  /* 0x000000ff0a007986 */ /* 0x0005e4000c101906 */
.L_x_14:
[----:B------:R-:W-:Y:S05]  /*1170*/  BSYNC.RECONVERGENT B0 ;  /* 0x0000000000007941 */ /* 0x000fea0003800200 */
.L_x_13:
[----:B------:R-:W-:Y:S04]  /*1180*/  BSSY.RECONVERGENT B0, `(.L_x_15) ;  /* 0x000001f000007945 */ /* 0x000fe80003800200 */
[----:B------:R-:W-:Y:S05]  /*1190*/  @P2 BRA `(.L_x_16) ;  /* 0x0000000000742947 */ /* 0x000fea0003800000 */
[----:B0--3--:R-:W-:Y:S01]  /*11a0*/  IABS R14, R5 ;  /* 0x00000005000e7213 */ /* 0x009fe20000000000 */
[----:B--2---:R-:W-:Y:S01]  /*11b0*/  IMAD.MOV.U32 R10, RZ, RZ, RZ ;  /* 0x000000ffff0a7224 */ /* 0x004fe200078e00ff */
        /* <DEDUP_REMOVED lines=27> */
.L_x_16:
[----:B------:R-:W-:Y:S05]  /*1370*/  BSYNC.RECONVERGENT B0 ;  /* 0x0000000000007941 */ /* 0x000fea0003800200 */
.L_x_15:
[----:B------:R-:W-:Y:S04]  /*1380*/  BSSY.RECONVERGENT B0, `(.L_x_17) ;  /* 0x000001f000007945 */ /* 0x000fe80003800200 */
[----:B------:R-:W-:Y:S05]  /*1390*/  @P1 BRA `(.L_x_18) ;  /* 0x0000000000741947 */ /* 0x000fea0003800000 */
[----:B0-----:R-:W-:Y:S01]  /*13a0*/  IABS R13, R5 ;  /* 0x00000005000d7213 */ /* 0x001fe20000000000 */
[----:B--2-4-:R-:W-:-:S03]  /*13b0*/  IMAD.MOV.U32 R10, RZ, RZ, RZ ;  /* 0x000000ffff0a7224 */ /* 0x014fc600078e00ff */
[----:B------:R-:W0:Y:S08]  /*13c0*/  I2F.RP R12, R13 ;  /* 0x0000000d000c7306 */ /* 0x000e300000209400 */
[----:B0-----:R-:W3:Y:S02]  /*13d0*/  MUFU.RCP R12, R12 ;  /* 0x0000000c000c7308 */ /* 0x001ee40000001000 */
[----:B---3--:R-:W-:-:S06]  /*13e0*/  VIADD R14, R12, 0xffffffe ;  /* 0x0ffffffe0c0e7836 */ /* 0x008fcc0000000000 */
[----:B------:R-:W0:Y:S02]  /*13f0*/  F2I.FTZ.U32.TRUNC.NTZ R11, R14 ;  /* 0x0000000e000b7305 */ /* 0x000e24000021f000 */
[----:B0-----:R-:W-:-:S05]  /*1400*/  IADD3 R8, PT, PT, RZ, -R11, RZ ;  /* 0x8000000bff087210 */ /* 0x001fca0007ffe0ff */
[----:B------:R-:W-:Y:S01]  /*1410*/  IMAD R15, R8, R13, RZ ;  /* 0x0000000d080f7224 */ /* 0x000fe200078e02ff */
[----:B------:R-:W-:-:S03]  /*1420*/  IABS R8, R6 ;  /* 0x0000000600087213 */ /* 0x000fc60000000000 */
[----:B------:R-:W-:Y:S01]  /*1430*/  IMAD.HI.U32 R15, R11, R15, R10 ;  /* 0x0000000f0b0f7227 */ /* 0x000fe200078e000a */
[----:B------:R-:W-:-:S05]  /*1440*/  MOV R10, R8 ;  /* 0x00000008000a7202 */ /* 0x000fca0000000f00 */
        /* <DEDUP_REMOVED lines=18> */
.L_x_18:
[----:B------:R-:W-:Y:S05]  /*1570*/  BSYNC.RECONVERGENT B0 ;  /* 0x0000000000007941 */ /* 0x000fea0003800200 */
.L_x_17:
[----:B------:R-:W-:Y:S04]  /*1580*/  BSSY.RECONVERGENT B0, `(.L_x_19) ;  /* 0x000001e000007945 */ /* 0x000fe80003800200 */
[----:B------:R-:W-:Y:S05]  /*1590*/  @P0 BRA `(.L_x_20) ;  /* 0x0000000000700947 */ /* 0x000fea0003800000 */
[----:B0-----:R-:W-:Y:S02]  /*15a0*/  IABS R13, R5 ;  /* 0x00000005000d7213 */ /* 0x001fe40000000000 */
[----:B------:R-:W-:Y:S02]  /*15b0*/  IABS R8, R4 ;  /* 0x0000000400087213 */ /* 0x000fe40000000000 */
[----:B------:R-:W0:Y:S08]  /*15c0*/  I2F.RP R12, R13 ;  /* 0x0000000d000c7306 */ /* 0x000e300000209400 */
[----:B0-----:R-:W2:Y:S02]  /*15d0*/  MUFU.RCP R12, R12 ;  /* 0x0000000c000c7308 */ /* 0x001ea40000001000 */
[----:B--2-4-:R-:W-:-:S06]  /*15e0*/  IADD3 R10, PT, PT, R12, 0xffffffe, RZ ;  /* 0x0ffffffe0c0a7810 */ /* 0x014fcc0007ffe0ff */
[----:B------:R0:W2:Y:S02]  /*15f0*/  F2I.FTZ.U32.TRUNC.NTZ R11, R10 ;  /* 0x0000000a000b7305 */ /* 0x0000a4000021f000 */
[----:B0-----:R-:W-:Y:S02]  /*1600*/  HFMA2 R10, -RZ, RZ, 0, 0 ;  /* 0x00000000ff0a7431 */ /* 0x001fe400000001ff */
[----:B--2---:R-:W-:-:S04]  /*1610*/  IMAD.MOV R6, RZ, RZ, -R11 ;  /* 0x000000ffff067224 */ /* 0x004fc800078e0a0b */
[----:B---3--:R-:W-:-:S04]  /*1620*/  IMAD R15, R6, R13, RZ ;  /* 0x0000000d060f7224 */ /* 0x008fc800078e02ff */
        /* <DEDUP_REMOVED lines=19> */
.L_x_20:
[----:B------:R-:W-:Y:S05]  /*1760*/  BSYNC.RECONVERGENT B0 ;  /* 0x0000000000007941 */ /* 0x000fea0003800200 */
.L_x_19:
[----:B------:R-:W-:-:S04]  /*1770*/  IADD3 R0, PT, PT, R0, 0x4, RZ ;  /* 0x0000000400007810 */ /* 0x000fc80007ffe0ff */
[----:B------:R-:W-:-:S13]  /*1780*/  ISETP.GE.AND P0, PT, R0, R7, PT ;  /* 0x000000070000720c */ /* 0x000fda0003f06270 */
[----:B------:R-:W-:Y:S05]  /*1790*/  @!P0 BRA `(.L_x_21) ;  /* 0xfffffff400dc8947 */ /* 0x000fea000383ffff */
[----:B------:R-:W-:Y:S05]  /*17a0*/  EXIT ;  /* 0x000000000000794d */ /* 0x000fea0003800000 */
.L_x_22:
[----:B------:R-:W-:-:S00]  /*17b0*/  BRA `(.L_x_22) ;  /* 0xfffffffc00fc7947 */ /* 0x000fc0000383ffff */
[----:B------:R-:W-:-:S00]  /*17c0*/  NOP ;  /* 0x0000000000007918 */ /* 0x000fc00000000000 */
        /* <DEDUP_REMOVED lines=11> */
.L_x_28:


//--------------------- .text._Z15MatrixAddKernelPfS_S_ii --------------------------
	.section	.text._Z15MatrixAddKernelPfS_S_ii,"ax",@progbits
	.align	128
        .global         _Z15MatrixAddKernelPfS_S_ii
        .type           _Z15MatrixAddKernelPfS_S_ii,@function
        .size           _Z15MatrixAddKernelPfS_S_ii,(.L_x_29 - _Z15MatrixAddKernelPfS_S_ii)
        .other          _Z15MatrixAddKernelPfS_S_ii,@"STO_CUDA_ENTRY STV_DEFAULT"
_Z15MatrixAddKernelPfS_S_ii:
.text._Z15MatrixAddKernelPfS_S_ii:
[----:B------:R-:W-:Y:S08]  /*0000*/  LDC R1, c[0x0][0x37c] ;  /* 0x0000df00ff017b82 */ /* 0x000ff00000000800 */
[----:B------:R-:W0:Y:S08]  /*0010*/  LDC R5, c[0x0][0x360] ;  /* 0x0000d800ff057b82 */ /* 0x000e300000000800 */
[----:B------:R-:W1:Y:S08]  /*0020*/  LDC.64 R6, c[0x0][0x398] ;  /* 0x0000e600ff067b82 */ /* 0x000e700000000a00 */
[----:B------:R-:W2:Y:S01]  /*0030*/  S2UR UR4, SR_CTAID.X ;  /* 0x00000000000479c3 */ /* 0x000ea20000002500 */
[----:B0-----:R-:W-:-:S04]  /*0040*/  IABS R9, R5 ;  /* 0x0000000500097213 */ /* 0x001fc80000000000 */
[----:B------:R-:W0:Y:S01]  /*0050*/  I2F.RP R4, R9 ;  /* 0x0000000900047306 */ /* 0x000e220000209400 */
[----:B-1----:R-:W-:Y:S01]  /*0060*/  IMAD R0, R7, R6, RZ ;  /* 0x0000000607007224 */ /* 0x002fe200078e02ff */
[----:B------:R-:W-:-:S05]  /*0070*/  IABS R6, R5 ;  /* 0x0000000500067213 */ /* 0x000fca0000000000 */
[----:B------:R-:W-:Y:S01]  /*0080*/  IMAD.MOV R6, RZ, RZ, -R6 ;  /* 0x000000ffff067224 */ /* 0x000fe200078e0a06 */
[----:B0-----:R-:W0:Y:S02]  /*0090*/  MUFU.RCP R4, R4 ;  /* 0x0000000400047308 */ /* 0x001e240000001000 */
[----:B0-----:R-:W-:Y:S02]  /*00a0*/  IADD3 R2, PT, PT, R4, 0xffffffe, RZ ;  /* 0x0ffffffe04027810 */ /* 0x001fe40007ffe0ff */
[----:B------:R-:W-:-:S04]  /*00b0*/  IABS R4, R0 ;  /* 0x0000000000047213 */ /* 0x000fc80000000000 */
[----:B------:R0:W1:Y:S02]  /*00c0*/  F2I.FTZ.U32.TRUNC.NTZ R3, R2 ;  /* 0x0000000200037305 */ /* 0x000064000021f000 */
[----:B0-----:R-:W-:Y:S01]  /*00d0*/  HFMA2 R2, -RZ, RZ, 0, 0 ;  /* 0x00000000ff027431 */ /* 0x001fe200000001ff */
[----:B-1----:R-:W-:-:S05]  /*00e0*/  IADD3 R8, PT, PT, RZ, -R3, RZ ;  /* 0x80000003ff087210 */ /* 0x002fca0007ffe0ff */
[----:B------:R-:W-:-:S04]  /*00f0*/  IMAD R7, R8, R9, RZ ;  /* 0x0000000908077224 */ /* 0x000fc800078e02ff */
[----:B------:R-:W-:-:S04]  /*0100*/  IMAD.HI.U32 R3, R3, R7, R2 ;  /* 0x0000000703037227 */ /* 0x000fc800078e0002 */
[----:B------:R-:W-:Y:S02]  /*0110*/  IMAD.MOV.U32 R2, RZ, RZ, R6 ;  /* 0x000000ffff027224 */ /* 0x000fe400078e0006 */
[----:B------:R-:W-:-:S04]  /*0120*/  IMAD.HI.U32 R3, R3, R4, RZ ;  /* 0x0000000403037227 */ /* 0x000fc800078e00ff */
[----:B------:R-:W-:Y:S01]  /*0130*/  IMAD R2, R3, R2, R4 ;  /* 0x0000000203027224 */ /* 0x000fe200078e0204 */
[----:B------:R-:W-:-:S04]  /*0140*/  LOP3.LUT R4, R0, R5, RZ, 0x3c, !PT ;  /* 0x0000000500047212 */ /* 0x000fc800078e3cff */
[----:B------:R-:W-:Y:S02]  /*0150*/  ISETP.GT.U32.AND P2, PT, R9, R2, PT ;  /* 0x000000020900720c */ /* 0x000fe40003f44070 */
[----:B------:R-:W-:-:S11]  /*0160*/  ISETP.GE.AND P1, PT, R4, RZ, PT ;  /* 0x000000ff0400720c */ /* 0x000fd60003f26270 */
[-C--:B------:R-:W-:Y:S01]  /*0170*/  @!P2 IADD3 R2, PT, PT, R2, -R9.reuse, RZ ;  /* 0x800000090202a210 */ /* 0x080fe20007ffe0ff */
[----:B------:R-:W-:Y:S01]  /*0180*/  @!P2 VIADD R3, R3, 0x1 ;  /* 0x000000010303a836 */ /* 0x000fe20000000000 */
[----:B------:R-:W-:Y:S02]  /*0190*/  ISETP.NE.AND P2, PT, R5, RZ, PT ;  /* 0x000000ff0500720c */ /* 0x000fe40003f45270 */
[----:B------:R-:W-:Y:S02]  /*01a0*/  ISETP.GE.U32.AND P0, PT, R2, R9, PT ;  /* 0x000000090200720c */ /* 0x000fe40003f06070 */
[----:B------:R-:W2:Y:S11]  /*01b0*/  S2R R2, SR_TID.X ;  /* 0x0000000000027919 */ /* 0x000eb60000002100 */
[----:B------:R-:W-:-:S04]  /*01c0*/  @P0 IADD3 R3, PT, PT, R3, 0x1, RZ ;  /* 0x0000000103030810 */ /* 0x000fc80007ffe0ff */
[----:B------:R-:W-:Y:S02]  /*01d0*/  @!P1 IADD3 R3, PT, PT, -R3, RZ, RZ ;  /* 0x000000ff03039210 */ /* 0x000fe40007ffe1ff */
[----:B------:R-:W-:-:S04]  /*01e0*/  @!P2 LOP3.LUT R3, RZ, R5, RZ, 0x33, !PT ;  /* 0x00000005ff03a212 */ /* 0x000fc800078e33ff */
[----:B------:R-:W-:Y:S01]  /*01f0*/  ISETP.GE.AND P0, PT, R3, 0x1, PT ;  /* 0x000000010300780c */ /* 0x000fe20003f06270 */
[----:B--2---:R-:W-:-:S12]  /*0200*/  IMAD R2, R5, UR4, R2 ;  /* 0x0000000405027c24 */ /* 0x004fd8000f8e0202 */
[----:B------:R-:W-:Y:S05]  /*0210*/  @!P0 EXIT ;  /* 0x000000000000894d */ /* 0x000fea0003800000 */
[----:B------:R-:W-:Y:S01]  /*0220*/  IMAD R5, R2, R3, RZ ;  /* 0x0000000302057224 */ /* 0x000fe200078e02ff */
[----:B------:R-:W0:Y:S01]  /*0230*/  LDCU.64 UR4, c[0x0][0x358] ;  /* 0x00006b00ff0477ac */ /* 0x000e220008000a00 */
[----:B------:R-:W-:Y:S02]  /*0240*/  BSSY.RECONVERGENT B0, `(.L_x_23) ;  /* 0x000001a000007945 */ /* 0x000fe40003800200 */
[----:B------:R-:W-:-:S05]  /*0250*/  IMAD.IADD R2, R3, 0x1, R5 ;  /* 0x0000000103027824 */ /* 0x000fca00078e0205 */
[----:B------:R-:W-:-:S04]  /*0260*/  VIADDMNMX R4, R5, 0x1, R2, !PT ;  /* 0x0000000105047846 */ /* 0x000fc80007800102 */
[CC--:B------:R-:W-:Y:S02]  /*0270*/  IADD3 R3, PT, PT, -R5.reuse, R4.reuse, RZ ;  /* 0x0000000405037210 */ /* 0x0c0fe40007ffe1ff */
[----:B------:R-:W-:Y:S02]  /*0280*/  IADD3 R4, PT, PT, R5, -R4, RZ ;  /* 0x8000000405047210 */ /* 0x000fe40007ffe0ff */
[----:B------:R-:W-:Y:S01]  /*0290*/  LOP3.LUT P1, R10, R3, 0x3, RZ, 0xc0, !PT ;  /* 0x00000003030a7812 */ /* 0x000fe2000782c0ff */
[----:B------:R-:W-:Y:S01]  /*02a0*/  IMAD.MOV.U32 R3, RZ, RZ, R5 ;  /* 0x000000ffff037224 */ /* 0x000fe200078e0005 */
[----:B------:R-:W-:-:S11]  /*02b0*/  ISETP.GT.U32.AND P0, PT, R4, -0x4, PT ;  /* 0xfffffffc0400780c */ /* 0x000fd60003f04070 */
[----:B0-----:R-:W-:Y:S05]  /*02c0*/  @!P1 BRA `(.L_x_24) ;  /* 0x0000000000449947 */ /* 0x001fea0003800000 */
[----:B------:R-:W-:Y:S02]  /*02d0*/  IADD3 R10, PT, PT, -R10, RZ, RZ ;  /* 0x000000ff0a0a7210 */ /* 0x000fe40007ffe1ff */
[----:B------:R-:W-:-:S07]  /*02e0*/  MOV R3, R5 ;  /* 0x0000000500037202 */ /* 0x000fce0000000f00 */
.L_x_25:
[----:B------:R-:W0:Y:S01]  /*02f0*/  LDC.64 R4, c[0x0][0x380] ;  /* 0x0000e000ff047b82 */ /* 0x000e220000000a00 */
[----:B------:R-:W-:-:S07]  /*0300*/  ISETP.GE.AND P1, PT, R3, R0, PT ;  /* 0x000000000300720c */ /* 0x000fce0003f26270 */
[----:B------:R-:W1:Y:S08]  /*0310*/  LDC.64 R6, c[0x0][0x388] ;  /* 0x0000e200ff067b82 */ /* 0x000e700000000a00 */
[----:B------:R-:W2:Y:S01]  /*0320*/  @!P1 LDC.64 R8, c[0x0][0x390] ;  /* 0x0000e400ff089b82 */ /* 0x000ea20000000a00 */
[----:B0-----:R-:W-:-:S06]  /*0330*/  @!P1 IMAD.WIDE R4, R3, 0x4, R4 ;  /* 0x0000000403049825 */ /* 0x001fcc00078e0204 */
[----:B------:R-:W3:Y:S01]  /*0340*/  @!P1 LDG.E R4, desc[UR4][R4.64] ;  /* 0x0000000404049981 */ /* 0x000ee2000c1e1900 */
[----:B-1----:R-:W-:-:S06]  /*0350*/  @!P1 IMAD.WIDE R6, R3, 0x4, R6 ;  /* 0x0000000403069825 */ /* 0x002fcc00078e0206 */
[----:B------:R-:W3:Y:S01]  /*0360*/  @!P1 LDG.E R7, desc[UR4][R6.64] ;  /* 0x0000000406079981 */ /* 0x000ee2000c1e1900 */
[----:B------:R-:W-:Y:S02]  /*0370*/  VIADD R10, R10, 0x1 ;  /* 0x000000010a0a7836 */ /* 0x000fe40000000000 */
[C---:B--2---:R-:W-:Y:S01]  /*0380*/  @!P1 IMAD.WIDE R8, R3.reuse, 0x4, R8 ;  /* 0x0000000403089825 */ /* 0x044fe200078e0208 */
[----:B------:R-:W-:-:S03]  /*0390*/  IADD3 R3, PT, PT, R3, 0x1, RZ ;  /* 0x0000000103037810 */ /* 0x000fc60007ffe0ff */
[----:B---3--:R-:W-:-:S05]  /*03a0*/  @!P1 FADD R11, R4, R7 ;  /* 0x00000007040b9221 */ /* 0x008fca0000000000 */
[----:B------:R0:W-:Y:S01]  /*03b0*/  @!P1 STG.E desc[UR4][R8.64], R11 ;  /* 0x0000000b08009986 */ /* 0x0001e2000c101904 */
[----:B------:R-:W-:-:S13]  /*03c0*/  ISETP.NE.AND P1, PT, R10, RZ, PT ;  /* 0x000000ff0a00720c */ /* 0x000fda0003f25270 */
[----:B0-----:R-:W-:Y:S05]  /*03d0*/  @P1 BRA `(.L_x_25) ;  /* 0xfffffffc00c41947 */ /* 0x001fea000383ffff */
.L_x_24:
[----:B------:R-:W-:Y:S05]  /*03e0*/  BSYNC.RECONVERGENT B0 ;  /* 0x0000000000007941 */ /* 0x000fea0003800200 */
.L_x_23:
[----:B------:R-:W-:Y:S05]  /*03f0*/  @P0 EXIT ;  /* 0x000000000000094d */ /* 0x000fea0003800000 */
.L_x_26:
[----:B-1----:R-:W0:Y:S01]  /*0400*/  LDC.64 R4, c[0x0][0x380] ;  /* 0x0000e000ff047b82 */ /* 0x002e220000000a00 */
[----:B------:R-:W-:-:S07]  /*0410*/  ISETP.GE.AND P0, PT, R3, R0, PT ;  /* 0x000000000300720c */ /* 0x000fce0003f06270 */
[----:B------:R-:W1:Y:S01]  /*0420*/  LDC.64 R6, c[0x0][0x388] ;  /* 0x0000e200ff067b82 */ /* 0x000e620000000a00 */
[----:B------:R-:W-:-:S07]  /*0430*/  IADD3 R15, PT, PT, R3, 0x1, RZ ;  /* 0x00000001030f7810 */ /* 0x000fce0007ffe0ff */
[----:B------:R-:W2:Y:S01]  /*0440*/  @!P0 LDC.64 R8, c[0x0][0x390] ;  /* 0x0000e400ff088b82 */ /* 0x000ea20000000a00 */
[----:B0-----:R-:W-:-:S07]  /*0450*/  @!P0 IMAD.WIDE R4, R3, 0x4, R4 ;  /* 0x0000000403048825 */ /* 0x001fce00078e0204 */
[----:B------:R-:W0:Y:S01]  /*0460*/  LDC.64 R10, c[0x0][0x380] ;  /* 0x0000e000ff0a7b82 */ /* 0x000e220000000a00 */
[----:B------:R-:W3:Y:S01]  /*0470*/  @!P0 LDG.E R4, desc[UR4][R4.64] ;  /* 0x0000000404048981 */ /* 0x000ee2000c1e1900 */
[----:B-1----:R-:W-:-:S06]  /*0480*/  @!P0 IMAD.WIDE R6, R3, 0x4, R6 ;  /* 0x0000000403068825 */ /* 0x002fcc00078e0206 */
[----:B------:R-:W1:Y:S01]  /*0490*/  LDC.64 R12, c[0x0][0x388] ;  /* 0x0000e200ff0c7b82 */ /* 0x000e620000000a00 */
[----:B------:R-:W3:Y:S01]  /*04a0*/  @!P0 LDG.E R7, desc[UR4][R6.64] ;  /* 0x0000000406078981 */ /* 0x000ee2000c1e1900 */
[----:B------:R-:W-:Y:S01]  /*04b0*/  ISETP.GE.AND P1, PT, R15, R0, PT ;  /* 0x000000000f00720c */ /* 0x000fe20003f26270 */
[----:B--2---:R-:W-:-:S05]  /*04c0*/  @!P0 IMAD.WIDE R8, R3, 0x4, R8 ;  /* 0x0000000403088825 */ /* 0x004fca00078e0208 */
[----:B------:R-:W2:Y:S07]  /*04d0*/  LDC.64 R14, c[0x0][0x388] ;  /* 0x0000e200ff0e7b82 */ /* 0x000eae0000000a00 */
[----:B0-----:R-:W-:-:S04]  /*04e0*/  @!P1 IMAD.WIDE R10, R3, 0x4, R10 ;  /* 0x00000004030a9825 */ /* 0x001fc800078e020a */
[----:B-1----:R-:W-:-:S04]  /*04f0*/  @!P1 IMAD.WIDE R12, R3, 0x4, R12 ;  /* 0x00000004030c9825 */ /* 0x002fc800078e020c */
[----:B---3--:R-:W-:Y:S02]  /*0500*/  @!P0 FADD R17, R4, R7 ;  /* 0x0000000704118221 */ /* 0x008fe40000000000 */
[----:B------:R-:W0:Y:S03]  /*0510*/  @!P1 LDC.64 R4, c[0x0][0x390] ;  /* 0x0000e400ff049b82 */ /* 0x000e260000000a00 */
[----:B------:R1:W-:Y:S04]  /*0520*/  @!P0 STG.E desc[UR4][R8.64], R17 ;  /* 0x0000001108008986 */ /* 0x0003e8000c101904 */
[----:B------:R-:W3:Y:S01]  /*0530*/  @!P1 LDG.E R10, desc[UR4][R10.64+0x4] ;  /* 0x000004040a0a9981 */ /* 0x000ee2000c1e1900 */
[----:B------:R-:W4:Y:S03]  /*0540*/  LDC.64 R6, c[0x0][0x380] ;  /* 0x0000e000ff067b82 */ /* 0x000f260000000a00 */
[----:B------:R-:W3:Y:S01]  /*0550*/  @!P1 LDG.E R13, desc[UR4][R12.64+0x4] ;  /* 0x000004040c0d9981 */ /* 0x000ee2000c1e1900 */
[----:B------:R-:W-:-:S05]  /*0560*/  VIADD R19, R3, 0x2 ;  /* 0x0000000203137836 */ /* 0x000fca0000000000 */
[----:B------:R-:W-:Y:S01]  /*0570*/  ISETP.GE.AND P0, PT, R19, R0, PT ;  /* 0x000000001300720c */ /* 0x000fe20003f06270 */
[----:B0-----:R-:W-:-:S12]  /*0580*/  @!P1 IMAD.WIDE R4, R3, 0x4, R4 ;  /* 0x0000000403049825 */ /* 0x001fd800078e0204 */
[C---:B--2---:R-:W-:Y:S01]  /*0590*/  @!P0 IMAD.WIDE R14, R3.reuse, 0x4, R14 ;  /* 0x00000004030e8825 */ /* 0x044fe200078e020e */
[----:B-1----:R-:W0:Y:S03]  /*05a0*/  @!P0 LDC.64 R8, c[0x0][0x390] ;  /* 0x0000e400ff088b82 */ /* 0x002e260000000a00 */
[----:B----4-:R-:W-:-:S04]  /*05b0*/  @!P0 IMAD.WIDE R6, R3, 0x4, R6 ;  /* 0x0000000403068825 */ /* 0x010fc800078e0206 */
[----:B---3--:R-:W-:Y:S02]  /*05c0*/  @!P1 FADD R19, R10, R13 ;  /* 0x0000000d0a139221 */ /* 0x008fe40000000000 */
[----:B------:R-:W1:Y:S03]  /*05d0*/  LDC.64 R10, c[0x0][0x380] ;  /* 0x0000e000ff0a7b82 */ /* 0x000e660000000a00 */
[----:B------:R2:W-:Y:S04]  /*05e0*/  @!P1 STG.E desc[UR4][R4.64+0x4], R19 ;  /* 0x0000041304009986 */ /* 0x0005e8000c101904 */
[----:B------:R-:W3:Y:S01]  /*05f0*/  @!P0 LDG.E R6, desc[UR4][R6.64+0x8] ;  /* 0x0000080406068981 */ /* 0x000ee2000c1e1900 */
[----:B------:R-:W4:Y:S03]  /*0600*/  LDC.64 R12, c[0x0][0x388] ;  /* 0x0000e200ff0c7b82 */ /* 0x000f260000000a00 */
[----:B------:R-:W3:Y:S01]  /*0610*/  @!P0 LDG.E R15, desc[UR4][R14.64+0x8] ;  /* 0x000008040e0f8981 */ /* 0x000ee2000c1e1900 */
[----:B------:R-:W-:-:S04]  /*0620*/  IADD3 R17, PT, PT, R3, 0x3, RZ ;  /* 0x0000000303117810 */ /* 0x000fc80007ffe0ff */
[----:B------:R-:W-:Y:S01]  /*0630*/  ISETP.GE.AND P1, PT, R17, R0, PT ;  /* 0x000000001100720c */ /* 0x000fe20003f26270 */
[----:B0-----:R-:W-:-:S12]  /*0640*/  @!P0 IMAD.WIDE R8, R3, 0x4, R8 ;  /* 0x0000000403088825 */ /* 0x001fd800078e0208 */
[C---:B-1----:R-:W-:Y:S01]  /*0650*/  @!P1 IMAD.WIDE R10, R3.reuse, 0x4, R10 ;  /* 0x00000004030a9825 */ /* 0x042fe200078e020a */
[----:B--2---:R-:W0:Y:S03]  /*0660*/  @!P1 LDC.64 R4, c[0x0][0x390] ;  /* 0x0000e400ff049b82 */ /* 0x004e260000000a00 */
[----:B----4-:R-:W-:-:S04]  /*0670*/  @!P1 IMAD.WIDE R12, R3, 0x4, R12 ;  /* 0x00000004030c9825 */ /* 0x010fc800078e020c */
[----:B---3--:R-:W-:-:S05]  /*0680*/  @!P0 FADD R17, R6, R15 ;  /* 0x0000000f06118221 */ /* 0x008fca0000000000 */
[----:B------:R1:W-:Y:S04]  /*0690*/  @!P0 STG.E desc[UR4][R8.64+0x8], R17 ;  /* 0x0000081108008986 */ /* 0x0003e8000c101904 */
[----:B------:R-:W2:Y:S04]  /*06a0*/  @!P1 LDG.E R10, desc[UR4][R10.64+0xc] ;  /* 0x00000c040a0a9981 */ /* 0x000ea8000c1e1900 */
[----:B------:R-:W2:Y:S01]  /*06b0*/  @!P1 LDG.E R13, desc[UR4][R12.64+0xc] ;  /* 0x00000c040c0d9981 */ /* 0x000ea2000c1e1900 */
[C---:B0-----:R-:W-:Y:S01]  /*06c0*/  @!P1 IMAD.WIDE R4, R3.reuse, 0x4, R4 ;  /* 0x0000000403049825 */ /* 0x041fe200078e0204 */
[----:B------:R-:W-:-:S04]  /*06d0*/  IADD3 R3, PT, PT, R3, 0x4, RZ ;  /* 0x0000000403037810 */ /* 0x000fc80007ffe0ff */
[----:B------:R-:W-:Y:S01]  /*06e0*/  ISETP.GE.AND P0, PT, R3, R2, PT ;  /* 0x000000020300720c */ /* 0x000fe20003f06270 */
[----:B--2---:R-:W-:-:S05]  /*06f0*/  @!P1 FADD R7, R10, R13 ;  /* 0x0000000d0a079221 */ /* 0x004fca0000000000 */
[----:B------:R1:W-:Y:S07]  /*0700*/  @!P1 STG.E desc[UR4][R4.64+0xc], R7 ;  /* 0x00000c0704009986 */ /* 0x0003ee000c101904 */
[----:B------:R-:W-:Y:S05]  /*0710*/  @!P0 BRA `(.L_x_26) ;  /* 0xfffffffc00388947 */ /* 0x000fea000383ffff */
[----:B------:R-:W-:Y:S05]  /*0720*/  EXIT ;  /* 0x000000000000794d */ /* 0x000fea0003800000 */
.L_x_27:
        /* <DEDUP_REMOVED lines=13> */
.L_x_29:


//--------------------- .nv.shared.reserved.0     --------------------------
	.section	.nv.shared.reserved.0,"aw",@nobits
	.weak		__nv_reservedSMEM_offset_0_alias
	.size		__nv_reservedSMEM_offset_0_alias, 0, 64
	.other		__nv_reservedSMEM_offset_0_alias,@"STO_CUDA_RESERVED_SHARED STV_DEFAULT"
__nv_reservedSMEM_offset_0_alias:
	.zero		0
	.zero		64


//--------------------- .nv.constant0._Z17MatrixMultiKernelPfS_S_ii --------------------------
	.section	.nv.constant0._Z17MatrixMultiKernelPfS_S_ii,"a",@progbits
	.sectionflags	@""
	.align	4
.nv.constant0._Z17MatrixMultiKernelPfS_S_ii:
	.zero		928


//--------------------- .nv.constant0._Z15MatrixAddKernelPfS_S_ii --------------------------
	.section	.nv.constant0._Z15MatrixAddKernelPfS_S_ii,"a",@progbits
	.sectionflags	@""
	.align	4
.nv.constant0._Z15MatrixAddKernelPfS_S_ii:
	.zero		928


//--------------------- SYMBOLS --------------------------

	.type		.nv.reservedSmem.offset0,@object
	.size		.nv.reservedSmem.offset0,0x4
